//
// Generated by NVIDIA NVVM Compiler
//
// Compiler Build ID: CL-36424714
// Cuda compilation tools, release 13.0, V13.0.88
// Based on NVVM 20.0.0
//

.version 9.0
.target sm_100
.address_size 64

	// .globl	fwd_patch
.extern .func __assertfail
(
	.param .b64 __assertfail_param_0,
	.param .b64 __assertfail_param_1,
	.param .b32 __assertfail_param_2,
	.param .b64 __assertfail_param_3,
	.param .b64 __assertfail_param_4
)
;
.global .align 1 .b8 __unnamed_1[160] = {118, 111, 105, 100, 32, 95, 108, 111, 111, 112, 95, 111, 118, 101, 114, 95, 112, 97, 116, 99, 104, 101, 115, 40, 118, 111, 105, 100, 32, 40, 42, 41, 40, 102, 108, 111, 97, 116, 50, 32, 42, 44, 32, 102, 108, 111, 97, 116, 50, 32, 42, 44, 32, 105, 110, 116, 44, 32, 105, 110, 116, 44, 32, 105, 110, 116, 44, 32, 99, 111, 110, 115, 116, 32, 102, 108, 111, 97, 116, 32, 42, 41, 44, 32, 102, 108, 111, 97, 116, 50, 32, 42, 44, 32, 102, 108, 111, 97, 116, 50, 32, 42, 44, 32, 99, 111, 110, 115, 116, 32, 102, 108, 111, 97, 116, 50, 32, 42, 44, 32, 105, 110, 116, 44, 32, 105, 110, 116, 44, 32, 105, 110, 116, 44, 32, 105, 110, 116, 44, 32, 105, 110, 116, 44, 32, 105, 110, 116, 44, 32, 105, 110, 116, 44, 32, 105, 110, 116, 41};
.global .align 1 .b8 $str[57] = {49, 46, 48, 102, 32, 62, 61, 32, 115, 120, 102, 32, 38, 38, 32, 115, 120, 102, 32, 62, 61, 32, 48, 46, 48, 102, 32, 38, 38, 32, 49, 46, 48, 102, 32, 62, 61, 32, 115, 121, 102, 32, 38, 38, 32, 115, 121, 102, 32, 62, 61, 32, 48, 46, 48, 102};
.global .align 1 .b8 $str$1[27] = {47, 116, 109, 112, 47, 115, 97, 115, 115, 95, 99, 117, 95, 54, 112, 49, 103, 120, 110, 118, 104, 47, 107, 46, 99, 117};

.visible .entry fwd_patch(
	.param .u64 .ptr .align 1 fwd_patch_param_0,
	.param .u64 .ptr .align 1 fwd_patch_param_1,
	.param .u64 .ptr .align 1 fwd_patch_param_2,
	.param .u32 fwd_patch_param_3,
	.param .u32 fwd_patch_param_4,
	.param .u32 fwd_patch_param_5,
	.param .u32 fwd_patch_param_6,
	.param .u32 fwd_patch_param_7,
	.param .u32 fwd_patch_param_8,
	.param .u32 fwd_patch_param_9
)
{
	.reg .pred 	%p<41>;
	.reg .b32 	%r<81>;
	.reg .b32 	%f<142>;
	.reg .b64 	%rd<41>;

	ld.param.u64 	%rd6, [fwd_patch_param_0];
	ld.param.u64 	%rd8, [fwd_patch_param_1];
	ld.param.u64 	%rd7, [fwd_patch_param_2];
	ld.param.u32 	%r45, [fwd_patch_param_3];
	ld.param.u32 	%r47, [fwd_patch_param_5];
	ld.param.u32 	%r48, [fwd_patch_param_6];
	ld.param.u32 	%r49, [fwd_patch_param_7];
	ld.param.u32 	%r50, [fwd_patch_param_8];
	ld.param.u32 	%r51, [fwd_patch_param_9];
	cvta.to.global.u64 	%rd1, %rd8;
	cvta.to.global.u64 	%rd2, %rd7;
	mul.lo.s32 	%r1, %r49, %r48;
	sub.s32 	%r52, %r51, %r50;
	shr.u32 	%r53, %r52, 31;
	add.s32 	%r54, %r52, %r53;
	shr.s32 	%r2, %r54, 1;
	mov.u32 	%r71, %ctaid.y;
	setp.ge.s32 	%p1, %r71, %r45;
	@%p1 bra 	$L__BB0_30;
	mul.lo.s32 	%r4, %r51, %r51;
	mov.u32 	%r5, %ctaid.x;
	mov.u32 	%r6, %tid.x;
	cvt.rn.f32.s32 	%f1, %r47;
	setp.gt.s32 	%p2, %r49, 0;
	mov.u32 	%r7, %nctaid.x;
	mov.u32 	%r8, %nctaid.y;
	@%p2 bra 	$L__BB0_2;
	bra.uni 	$L__BB0_24;
$L__BB0_2:
	ld.param.u32 	%r69, [fwd_patch_param_4];
	and.b32  	%r9, %r49, 3;
	and.b32  	%r10, %r49, 2147483644;
	and.b32  	%r11, %r49, 1;
	neg.s32 	%r12, %r10;
	shl.b32 	%r13, %r4, 2;
	cvta.to.global.u64 	%rd3, %rd6;
	mov.u32 	%r14, %nctaid.z;
	mov.u32 	%r15, %ntid.x;
	cvt.rn.f32.s32 	%f2, %r69;
	mul.wide.s32 	%rd27, %r47, 8;
	mul.wide.u32 	%rd36, %r4, 8;
$L__BB0_3:
	mov.u32 	%r72, %ctaid.x;
	setp.lt.s32 	%p14, %r72, %r48;
	@%p14 bra 	$L__BB0_5;
$L__BB0_4:
	mov.u32 	%r68, %nctaid.y;
	add.s32 	%r71, %r71, %r68;
	setp.lt.s32 	%p40, %r71, %r45;
	@%p40 bra 	$L__BB0_3;
	bra.uni 	$L__BB0_30;
$L__BB0_5:
	ld.param.u32 	%r70, [fwd_patch_param_4];
	mul.lo.s32 	%r56, %r71, %r70;
	cvt.rn.f32.s32 	%f3, %r56;
	mul.lo.s32 	%r19, %r1, %r71;
$L__BB0_6:
	ld.param.u64 	%rd40, [fwd_patch_param_2];
	mad.lo.s32 	%r57, %r71, %r48, %r72;
	cvta.to.global.u64 	%rd17, %rd40;
	mul.wide.s32 	%rd18, %r57, 8;
	add.s64 	%rd19, %rd17, %rd18;
	ld.global.v2.f32 	{%f21, %f22}, [%rd19];
	cvt.rmi.f32.f32 	%f4, %f22;
	cvt.rmi.f32.f32 	%f5, %f21;
	sub.f32 	%f6, %f22, %f4;
	sub.f32 	%f7, %f21, %f5;
	setp.le.f32 	%p15, %f6, 0f3F800000;
	setp.ge.f32 	%p16, %f6, 0f00000000;
	and.pred  	%p17, %p15, %p16;
	setp.le.f32 	%p18, %f7, 0f3F800000;
	setp.ge.f32 	%p19, %f7, 0f00000000;
	and.pred  	%p20, %p18, %p19;
	and.pred  	%p22, %p17, %p20;
	@%p22 bra 	$L__BB0_8;
	mov.u64 	%rd20, $str;
	cvta.global.u64 	%rd21, %rd20;
	mov.u64 	%rd22, $str$1;
	cvta.global.u64 	%rd23, %rd22;
	mov.u64 	%rd24, __unnamed_1;
	cvta.global.u64 	%rd25, %rd24;
	{ // callseq 1, 0
	.param .b64 param0;
	st.param.b64 	[param0], %rd21;
	.param .b64 param1;
	st.param.b64 	[param1], %rd23;
	.param .b32 param2;
	st.param.b32 	[param2], 82;
	.param .b64 param3;
	st.param.b64 	[param3], %rd25;
	.param .b64 param4;
	st.param.b64 	[param4], 1;
	call.uni 
	__assertfail, 
	(
	param0, 
	param1, 
	param2, 
	param3, 
	param4
	);
	} // callseq 1
$L__BB0_8:
	mov.u32 	%r73, %ctaid.z;
	setp.lt.s32 	%p23, %r73, %r50;
	@%p23 bra 	$L__BB0_10;
$L__BB0_9:
	mov.u32 	%r67, %nctaid.x;
	add.s32 	%r72, %r72, %r67;
	setp.lt.s32 	%p39, %r72, %r48;
	@%p39 bra 	$L__BB0_6;
	bra.uni 	$L__BB0_4;
$L__BB0_10:
	mov.f32 	%f23, 0f3F800000;
	sub.f32 	%f24, %f23, %f6;
	sub.f32 	%f25, %f23, %f7;
	mul.f32 	%f8, %f24, %f25;
	mul.f32 	%f9, %f6, %f25;
	mul.f32 	%f10, %f24, %f7;
	mul.f32 	%f11, %f6, %f7;
	mul.lo.s32 	%r23, %r72, %r49;
	rem.s32 	%r60, %r23, %r1;
	add.s32 	%r29, %r19, %r60;
$L__BB0_11:
	setp.lt.s32 	%p24, %r6, %r50;
	cvt.rn.f32.s32 	%f26, %r73;
	add.f32 	%f12, %f5, %f26;
	setp.geu.f32 	%p25, %f12, 0f00000000;
	setp.ltu.f32 	%p26, %f12, %f2;
	and.pred  	%p27, %p25, %p26;
	and.pred  	%p28, %p27, %p24;
	@%p28 bra 	$L__BB0_13;
$L__BB0_12:
	add.s32 	%r73, %r73, %r14;
	setp.lt.s32 	%p38, %r73, %r50;
	@%p38 bra 	$L__BB0_11;
	bra.uni 	$L__BB0_9;
$L__BB0_13:
	add.s32 	%r26, %r73, %r2;
	add.f32 	%f27, %f12, %f3;
	mul.f32 	%f13, %f27, %f1;
	mad.lo.s32 	%r27, %r26, %r51, %r2;
	mov.u32 	%r74, %r6;
$L__BB0_14:
	cvt.rn.f32.s32 	%f28, %r74;
	add.f32 	%f14, %f4, %f28;
	setp.lt.f32 	%p29, %f14, 0f00000000;
	setp.ge.f32 	%p30, %f14, %f1;
	or.pred  	%p31, %p29, %p30;
	@%p31 bra 	$L__BB0_23;
	setp.lt.u32 	%p32, %r49, 4;
	add.f32 	%f29, %f13, %f14;
	cvt.rzi.s32.f32 	%r59, %f29;
	add.s32 	%r30, %r27, %r74;
	mul.wide.s32 	%rd26, %r59, 8;
	add.s64 	%rd4, %rd3, %rd26;
	add.s64 	%rd5, %rd4, %rd27;
	mov.b32 	%r78, 0;
	@%p32 bra 	$L__BB0_18;
	add.s32 	%r61, %r2, %r74;
	mad.lo.s32 	%r62, %r51, %r29, %r26;
	mad.lo.s32 	%r75, %r51, %r62, %r61;
	mov.u32 	%r76, %r12;
$L__BB0_17:
	.pragma "nounroll";
	ld.global.v2.f32 	{%f30, %f31}, [%rd4];
	ld.global.f32 	%f32, [%rd4+8];
	mul.f32 	%f33, %f9, %f32;
	fma.rn.f32 	%f34, %f8, %f30, %f33;
	ld.global.v2.f32 	{%f35, %f36}, [%rd5];
	fma.rn.f32 	%f37, %f10, %f35, %f34;
	ld.global.f32 	%f38, [%rd5+8];
	fma.rn.f32 	%f39, %f11, %f38, %f37;
	mul.wide.s32 	%rd28, %r75, 8;
	add.s64 	%rd29, %rd1, %rd28;
	ld.global.f32 	%f40, [%rd4+12];
	mul.f32 	%f41, %f9, %f40;
	fma.rn.f32 	%f42, %f8, %f31, %f41;
	fma.rn.f32 	%f43, %f10, %f36, %f42;
	ld.global.f32 	%f44, [%rd5+12];
	fma.rn.f32 	%f45, %f11, %f44, %f43;
	st.global.v2.f32 	[%rd29], {%f39, %f45};
	ld.global.v2.f32 	{%f46, %f47}, [%rd4];
	ld.global.f32 	%f48, [%rd4+8];
	mul.f32 	%f49, %f9, %f48;
	fma.rn.f32 	%f50, %f8, %f46, %f49;
	ld.global.v2.f32 	{%f51, %f52}, [%rd5];
	fma.rn.f32 	%f53, %f10, %f51, %f50;
	ld.global.f32 	%f54, [%rd5+8];
	fma.rn.f32 	%f55, %f11, %f54, %f53;
	add.s64 	%rd31, %rd29, %rd36;
	ld.global.f32 	%f56, [%rd4+12];
	mul.f32 	%f57, %f9, %f56;
	fma.rn.f32 	%f58, %f8, %f47, %f57;
	fma.rn.f32 	%f59, %f10, %f52, %f58;
	ld.global.f32 	%f60, [%rd5+12];
	fma.rn.f32 	%f61, %f11, %f60, %f59;
	st.global.v2.f32 	[%rd31], {%f55, %f61};
	ld.global.v2.f32 	{%f62, %f63}, [%rd4];
	ld.global.f32 	%f64, [%rd4+8];
	mul.f32 	%f65, %f9, %f64;
	fma.rn.f32 	%f66, %f8, %f62, %f65;
	ld.global.v2.f32 	{%f67, %f68}, [%rd5];
	fma.rn.f32 	%f69, %f10, %f67, %f66;
	ld.global.f32 	%f70, [%rd5+8];
	fma.rn.f32 	%f71, %f11, %f70, %f69;
	add.s64 	%rd32, %rd31, %rd36;
	ld.global.f32 	%f72, [%rd4+12];
	mul.f32 	%f73, %f9, %f72;
	fma.rn.f32 	%f74, %f8, %f63, %f73;
	fma.rn.f32 	%f75, %f10, %f68, %f74;
	ld.global.f32 	%f76, [%rd5+12];
	fma.rn.f32 	%f77, %f11, %f76, %f75;
	st.global.v2.f32 	[%rd32], {%f71, %f77};
	ld.global.v2.f32 	{%f78, %f79}, [%rd4];
	ld.global.f32 	%f80, [%rd4+8];
	mul.f32 	%f81, %f9, %f80;
	fma.rn.f32 	%f82, %f8, %f78, %f81;
	ld.global.v2.f32 	{%f83, %f84}, [%rd5];
	fma.rn.f32 	%f85, %f10, %f83, %f82;
	ld.global.f32 	%f86, [%rd5+8];
	fma.rn.f32 	%f87, %f11, %f86, %f85;
	add.s64 	%rd33, %rd32, %rd36;
	ld.global.f32 	%f88, [%rd4+12];
	mul.f32 	%f89, %f9, %f88;
	fma.rn.f32 	%f90, %f8, %f79, %f89;
	fma.rn.f32 	%f91, %f10, %f84, %f90;
	ld.global.f32 	%f92, [%rd5+12];
	fma.rn.f32 	%f93, %f11, %f92, %f91;
	st.global.v2.f32 	[%rd33], {%f87, %f93};
	add.s32 	%r76, %r76, 4;
	add.s32 	%r75, %r75, %r13;
	setp.eq.s32 	%p33, %r76, 0;
	mov.u32 	%r78, %r10;
	@%p33 bra 	$L__BB0_18;
	bra.uni 	$L__BB0_17;
$L__BB0_18:
	setp.eq.s32 	%p34, %r9, 0;
	@%p34 bra 	$L__BB0_23;
	setp.eq.s32 	%p35, %r9, 1;
	@%p35 bra 	$L__BB0_21;
	add.s32 	%r63, %r78, %r29;
	mad.lo.s32 	%r64, %r4, %r63, %r30;
	ld.global.v2.f32 	{%f94, %f95}, [%rd4];
	ld.global.f32 	%f96, [%rd4+8];
	mul.f32 	%f97, %f9, %f96;
	fma.rn.f32 	%f98, %f8, %f94, %f97;
	ld.global.v2.f32 	{%f99, %f100}, [%rd5];
	fma.rn.f32 	%f101, %f10, %f99, %f98;
	ld.global.f32 	%f102, [%rd5+8];
	fma.rn.f32 	%f103, %f11, %f102, %f101;
	mul.wide.s32 	%rd34, %r64, 8;
	add.s64 	%rd35, %rd1, %rd34;
	ld.global.f32 	%f104, [%rd4+12];
	mul.f32 	%f105, %f9, %f104;
	fma.rn.f32 	%f106, %f8, %f95, %f105;
	fma.rn.f32 	%f107, %f10, %f100, %f106;
	ld.global.f32 	%f108, [%rd5+12];
	fma.rn.f32 	%f109, %f11, %f108, %f107;
	st.global.v2.f32 	[%rd35], {%f103, %f109};
	ld.global.v2.f32 	{%f110, %f111}, [%rd4];
	ld.global.f32 	%f112, [%rd4+8];
	mul.f32 	%f113, %f9, %f112;
	fma.rn.f32 	%f114, %f8, %f110, %f113;
	ld.global.v2.f32 	{%f115, %f116}, [%rd5];
	fma.rn.f32 	%f117, %f10, %f115, %f114;
	ld.global.f32 	%f118, [%rd5+8];
	fma.rn.f32 	%f119, %f11, %f118, %f117;
	add.s64 	%rd37, %rd35, %rd36;
	ld.global.f32 	%f120, [%rd4+12];
	mul.f32 	%f121, %f9, %f120;
	fma.rn.f32 	%f122, %f8, %f111, %f121;
	fma.rn.f32 	%f123, %f10, %f116, %f122;
	ld.global.f32 	%f124, [%rd5+12];
	fma.rn.f32 	%f125, %f11, %f124, %f123;
	st.global.v2.f32 	[%rd37], {%f119, %f125};
	add.s32 	%r78, %r78, 2;
$L__BB0_21:
	setp.eq.s32 	%p36, %r11, 0;
	@%p36 bra 	$L__BB0_23;
	add.s32 	%r65, %r78, %r29;
	mad.lo.s32 	%r66, %r4, %r65, %r30;
	ld.global.v2.f32 	{%f126, %f127}, [%rd4];
	ld.global.f32 	%f128, [%rd4+8];
	mul.f32 	%f129, %f9, %f128;
	fma.rn.f32 	%f130, %f8, %f126, %f129;
	ld.global.v2.f32 	{%f131, %f132}, [%rd5];
	fma.rn.f32 	%f133, %f10, %f131, %f130;
	ld.global.f32 	%f134, [%rd5+8];
	fma.rn.f32 	%f135, %f11, %f134, %f133;
	mul.wide.s32 	%rd38, %r66, 8;
	add.s64 	%rd39, %rd1, %rd38;
	ld.global.f32 	%f136, [%rd4+12];
	mul.f32 	%f137, %f9, %f136;
	fma.rn.f32 	%f138, %f8, %f127, %f137;
	fma.rn.f32 	%f139, %f10, %f132, %f138;
	ld.global.f32 	%f140, [%rd5+12];
	fma.rn.f32 	%f141, %f11, %f140, %f139;
	st.global.v2.f32 	[%rd39], {%f135, %f141};
$L__BB0_23:
	add.s32 	%r74, %r74, %r15;
	setp.lt.s32 	%p37, %r74, %r50;
	@%p37 bra 	$L__BB0_14;
	bra.uni 	$L__BB0_12;
$L__BB0_24:
	setp.ge.s32 	%p3, %r5, %r48;
	@%p3 bra 	$L__BB0_29;
	mul.lo.s32 	%r41, %r71, %r48;
	mov.u32 	%r80, %r5;
$L__BB0_26:
	add.s32 	%r55, %r80, %r41;
	mul.wide.s32 	%rd9, %r55, 8;
	add.s64 	%rd10, %rd2, %rd9;
	ld.global.v2.f32 	{%f15, %f16}, [%rd10];
	cvt.rmi.f32.f32 	%f17, %f16;
	cvt.rmi.f32.f32 	%f18, %f15;
	sub.f32 	%f19, %f16, %f17;
	sub.f32 	%f20, %f15, %f18;
	setp.le.f32 	%p4, %f19, 0f3F800000;
	setp.ge.f32 	%p5, %f19, 0f00000000;
	and.pred  	%p6, %p4, %p5;
	setp.le.f32 	%p7, %f20, 0f3F800000;
	setp.ge.f32 	%p8, %f20, 0f00000000;
	and.pred  	%p9, %p7, %p8;
	and.pred  	%p11, %p6, %p9;
	@%p11 bra 	$L__BB0_28;
	mov.u64 	%rd11, $str;
	cvta.global.u64 	%rd12, %rd11;
	mov.u64 	%rd13, $str$1;
	cvta.global.u64 	%rd14, %rd13;
	mov.u64 	%rd15, __unnamed_1;
	cvta.global.u64 	%rd16, %rd15;
	{ // callseq 0, 0
	.param .b64 param0;
	st.param.b64 	[param0], %rd12;
	.param .b64 param1;
	st.param.b64 	[param1], %rd14;
	.param .b32 param2;
	st.param.b32 	[param2], 82;
	.param .b64 param3;
	st.param.b64 	[param3], %rd16;
	.param .b64 param4;
	st.param.b64 	[param4], 1;
	call.uni 
	__assertfail, 
	(
	param0, 
	param1, 
	param2, 
	param3, 
	param4
	);
	} // callseq 0
$L__BB0_28:
	add.s32 	%r80, %r80, %r7;
	setp.lt.s32 	%p12, %r80, %r48;
	@%p12 bra 	$L__BB0_26;
$L__BB0_29:
	add.s32 	%r71, %r71, %r8;
	setp.lt.s32 	%p13, %r71, %r45;
	@%p13 bra 	$L__BB0_24;
$L__BB0_30:
	ret;

}
	// .globl	adj_patch
.visible .entry adj_patch(
	.param .u64 .ptr .align 1 adj_patch_param_0,
	.param .u64 .ptr .align 1 adj_patch_param_1,
	.param .u64 .ptr .align 1 adj_patch_param_2,
	.param .u32 adj_patch_param_3,
	.param .u32 adj_patch_param_4,
	.param .u32 adj_patch_param_5,
	.param .u32 adj_patch_param_6,
	.param .u32 adj_patch_param_7,
	.param .u32 adj_patch_param_8,
	.param .u32 adj_patch_param_9,
	.param .u32 adj_patch_param_10
)
{
	.reg .pred 	%p<43>;
	.reg .b32 	%r<87>;
	.reg .b32 	%f<300>;
	.reg .b64 	%rd<49>;

	ld.param.u64 	%rd6, [adj_patch_param_0];
	ld.param.u64 	%rd7, [adj_patch_param_1];
	ld.param.u64 	%rd8, [adj_patch_param_2];
	ld.param.u32 	%r47, [adj_patch_param_3];
	ld.param.u32 	%r49, [adj_patch_param_5];
	ld.param.u32 	%r50, [adj_patch_param_6];
	ld.param.u32 	%r51, [adj_patch_param_7];
	ld.param.u32 	%r52, [adj_patch_param_8];
	ld.param.u32 	%r53, [adj_patch_param_9];
	ld.param.u32 	%r54, [adj_patch_param_10];
	cvta.to.global.u64 	%rd1, %rd7;
	cvta.to.global.u64 	%rd2, %rd8;
	sub.s32 	%r55, %r53, %r52;
	shr.u32 	%r56, %r55, 31;
	add.s32 	%r57, %r55, %r56;
	shr.s32 	%r1, %r57, 1;
	mov.u32 	%r76, %ctaid.y;
	setp.ge.s32 	%p1, %r76, %r47;
	@%p1 bra 	$L__BB1_33;
	mul.lo.s32 	%r3, %r53, %r53;
	mov.u32 	%r4, %ctaid.x;
	mov.u32 	%r5, %ctaid.z;
	mov.u32 	%r6, %tid.x;
	cvt.rn.f32.s32 	%f1, %r49;
	setp.gt.s32 	%p2, %r51, 0;
	mov.u32 	%r7, %nctaid.x;
	mov.u32 	%r8, %nctaid.y;
	@%p2 bra 	$L__BB1_2;
	bra.uni 	$L__BB1_27;
$L__BB1_2:
	ld.param.u32 	%r74, [adj_patch_param_4];
	and.b32  	%r9, %r51, 7;
	add.s32 	%r10, %r9, -1;
	and.b32  	%r11, %r51, 3;
	and.b32  	%r12, %r51, 2147483640;
	and.b32  	%r13, %r51, 1;
	neg.s32 	%r14, %r12;
	shl.b32 	%r15, %r3, 3;
	cvta.to.global.u64 	%rd3, %rd6;
	mov.u32 	%r16, %nctaid.z;
	mov.u32 	%r17, %ntid.x;
	cvt.rn.f32.s32 	%f2, %r74;
	mul.wide.s32 	%rd26, %r49, 8;
	mul.wide.u32 	%rd45, %r3, 8;
$L__BB1_3:
	setp.ge.s32 	%p14, %r4, %r50;
	@%p14 bra 	$L__BB1_26;
	ld.param.u32 	%r75, [adj_patch_param_4];
	mul.lo.s32 	%r59, %r76, %r75;
	cvt.rn.f32.s32 	%f3, %r59;
	mul.lo.s32 	%r60, %r51, %r50;
	mul.lo.s32 	%r19, %r60, %r76;
	mov.u32 	%r77, %r4;
$L__BB1_5:
	mad.lo.s32 	%r61, %r76, %r50, %r77;
	mul.wide.s32 	%rd17, %r61, 8;
	add.s64 	%rd18, %rd2, %rd17;
	ld.global.v2.f32 	{%f21, %f22}, [%rd18];
	cvt.rmi.f32.f32 	%f4, %f22;
	cvt.rmi.f32.f32 	%f5, %f21;
	sub.f32 	%f6, %f22, %f4;
	sub.f32 	%f7, %f21, %f5;
	setp.le.f32 	%p15, %f6, 0f3F800000;
	setp.ge.f32 	%p16, %f6, 0f00000000;
	and.pred  	%p17, %p15, %p16;
	setp.le.f32 	%p18, %f7, 0f3F800000;
	setp.ge.f32 	%p19, %f7, 0f00000000;
	and.pred  	%p20, %p18, %p19;
	and.pred  	%p22, %p17, %p20;
	@%p22 bra 	$L__BB1_7;
	mov.u64 	%rd19, $str;
	cvta.global.u64 	%rd20, %rd19;
	mov.u64 	%rd21, $str$1;
	cvta.global.u64 	%rd22, %rd21;
	mov.u64 	%rd23, __unnamed_1;
	cvta.global.u64 	%rd24, %rd23;
	{ // callseq 3, 0
	.param .b64 param0;
	st.param.b64 	[param0], %rd20;
	.param .b64 param1;
	st.param.b64 	[param1], %rd22;
	.param .b32 param2;
	st.param.b32 	[param2], 82;
	.param .b64 param3;
	st.param.b64 	[param3], %rd24;
	.param .b64 param4;
	st.param.b64 	[param4], 1;
	call.uni 
	__assertfail, 
	(
	param0, 
	param1, 
	param2, 
	param3, 
	param4
	);
	} // callseq 3
$L__BB1_7:
	setp.ge.s32 	%p23, %r5, %r52;
	@%p23 bra 	$L__BB1_25;
	mov.f32 	%f23, 0f3F800000;
	sub.f32 	%f24, %f23, %f6;
	sub.f32 	%f25, %f23, %f7;
	mul.f32 	%f8, %f24, %f25;
	mul.f32 	%f9, %f6, %f25;
	mul.f32 	%f10, %f24, %f7;
	mul.f32 	%f11, %f6, %f7;
	mul.lo.s32 	%r22, %r77, %r51;
	rem.s32 	%r64, %r22, %r54;
	add.s32 	%r29, %r19, %r64;
	mov.u32 	%r78, %r5;
$L__BB1_9:
	setp.ge.s32 	%p24, %r6, %r52;
	cvt.rn.f32.s32 	%f26, %r78;
	add.f32 	%f12, %f5, %f26;
	setp.lt.f32 	%p25, %f12, 0f00000000;
	setp.ge.f32 	%p26, %f12, %f2;
	or.pred  	%p27, %p25, %p26;
	or.pred  	%p28, %p27, %p24;
	@%p28 bra 	$L__BB1_24;
	add.s32 	%r25, %r78, %r1;
	add.f32 	%f27, %f12, %f3;
	mul.f32 	%f13, %f27, %f1;
	mad.lo.s32 	%r26, %r25, %r53, %r1;
	mov.u32 	%r79, %r6;
$L__BB1_11:
	cvt.rn.f32.s32 	%f28, %r79;
	add.f32 	%f14, %f4, %f28;
	setp.lt.f32 	%p29, %f14, 0f00000000;
	setp.ge.f32 	%p30, %f14, %f1;
	or.pred  	%p31, %p29, %p30;
	@%p31 bra 	$L__BB1_23;
	setp.lt.u32 	%p32, %r51, 8;
	add.f32 	%f29, %f13, %f14;
	cvt.rzi.s32.f32 	%r63, %f29;
	add.s32 	%r30, %r26, %r79;
	mul.wide.s32 	%rd25, %r63, 8;
	add.s64 	%rd4, %rd3, %rd25;
	add.s64 	%rd5, %rd4, %rd26;
	mov.b32 	%r83, 0;
	@%p32 bra 	$L__BB1_15;
	add.s32 	%r65, %r1, %r79;
	mad.lo.s32 	%r66, %r53, %r29, %r25;
	mad.lo.s32 	%r80, %r53, %r66, %r65;
	mov.u32 	%r81, %r14;
$L__BB1_14:
	.pragma "nounroll";
	mul.wide.s32 	%rd27, %r80, 8;
	add.s64 	%rd28, %rd1, %rd27;
	ld.global.v2.f32 	{%f30, %f31}, [%rd28];
	mul.f32 	%f32, %f8, %f30;
	atom.global.add.f32 	%f33, [%rd4], %f32;
	mul.f32 	%f34, %f8, %f31;
	atom.global.add.f32 	%f35, [%rd4+4], %f34;
	mul.f32 	%f36, %f9, %f31;
	atom.global.add.f32 	%f37, [%rd4+12], %f36;
	mul.f32 	%f38, %f9, %f30;
	atom.global.add.f32 	%f39, [%rd4+8], %f38;
	mul.f32 	%f40, %f10, %f30;
	atom.global.add.f32 	%f41, [%rd5], %f40;
	mul.f32 	%f42, %f10, %f31;
	atom.global.add.f32 	%f43, [%rd5+4], %f42;
	mul.f32 	%f44, %f11, %f30;
	atom.global.add.f32 	%f45, [%rd5+8], %f44;
	mul.f32 	%f46, %f11, %f31;
	atom.global.add.f32 	%f47, [%rd5+12], %f46;
	mul.wide.u32 	%rd29, %r3, 8;
	add.s64 	%rd30, %rd28, %rd29;
	ld.global.v2.f32 	{%f48, %f49}, [%rd30];
	mul.f32 	%f50, %f8, %f48;
	atom.global.add.f32 	%f51, [%rd4], %f50;
	mul.f32 	%f52, %f8, %f49;
	atom.global.add.f32 	%f53, [%rd4+4], %f52;
	mul.f32 	%f54, %f9, %f49;
	atom.global.add.f32 	%f55, [%rd4+12], %f54;
	mul.f32 	%f56, %f9, %f48;
	atom.global.add.f32 	%f57, [%rd4+8], %f56;
	mul.f32 	%f58, %f10, %f48;
	atom.global.add.f32 	%f59, [%rd5], %f58;
	mul.f32 	%f60, %f10, %f49;
	atom.global.add.f32 	%f61, [%rd5+4], %f60;
	mul.f32 	%f62, %f11, %f48;
	atom.global.add.f32 	%f63, [%rd5+8], %f62;
	mul.f32 	%f64, %f11, %f49;
	atom.global.add.f32 	%f65, [%rd5+12], %f64;
	add.s64 	%rd31, %rd30, %rd29;
	ld.global.v2.f32 	{%f66, %f67}, [%rd31];
	mul.f32 	%f68, %f8, %f66;
	atom.global.add.f32 	%f69, [%rd4], %f68;
	mul.f32 	%f70, %f8, %f67;
	atom.global.add.f32 	%f71, [%rd4+4], %f70;
	mul.f32 	%f72, %f9, %f67;
	atom.global.add.f32 	%f73, [%rd4+12], %f72;
	mul.f32 	%f74, %f9, %f66;
	atom.global.add.f32 	%f75, [%rd4+8], %f74;
	mul.f32 	%f76, %f10, %f66;
	atom.global.add.f32 	%f77, [%rd5], %f76;
	mul.f32 	%f78, %f10, %f67;
	atom.global.add.f32 	%f79, [%rd5+4], %f78;
	mul.f32 	%f80, %f11, %f66;
	atom.global.add.f32 	%f81, [%rd5+8], %f80;
	mul.f32 	%f82, %f11, %f67;
	atom.global.add.f32 	%f83, [%rd5+12], %f82;
	add.s64 	%rd32, %rd31, %rd29;
	ld.global.v2.f32 	{%f84, %f85}, [%rd32];
	mul.f32 	%f86, %f8, %f84;
	atom.global.add.f32 	%f87, [%rd4], %f86;
	mul.f32 	%f88, %f8, %f85;
	atom.global.add.f32 	%f89, [%rd4+4], %f88;
	mul.f32 	%f90, %f9, %f85;
	atom.global.add.f32 	%f91, [%rd4+12], %f90;
	mul.f32 	%f92, %f9, %f84;
	atom.global.add.f32 	%f93, [%rd4+8], %f92;
	mul.f32 	%f94, %f10, %f84;
	atom.global.add.f32 	%f95, [%rd5], %f94;
	mul.f32 	%f96, %f10, %f85;
	atom.global.add.f32 	%f97, [%rd5+4], %f96;
	mul.f32 	%f98, %f11, %f84;
	atom.global.add.f32 	%f99, [%rd5+8], %f98;
	mul.f32 	%f100, %f11, %f85;
	atom.global.add.f32 	%f101, [%rd5+12], %f100;
	add.s64 	%rd33, %rd32, %rd29;
	ld.global.v2.f32 	{%f102, %f103}, [%rd33];
	mul.f32 	%f104, %f8, %f102;
	atom.global.add.f32 	%f105, [%rd4], %f104;
	mul.f32 	%f106, %f8, %f103;
	atom.global.add.f32 	%f107, [%rd4+4], %f106;
	mul.f32 	%f108, %f9, %f103;
	atom.global.add.f32 	%f109, [%rd4+12], %f108;
	mul.f32 	%f110, %f9, %f102;
	atom.global.add.f32 	%f111, [%rd4+8], %f110;
	mul.f32 	%f112, %f10, %f102;
	atom.global.add.f32 	%f113, [%rd5], %f112;
	mul.f32 	%f114, %f10, %f103;
	atom.global.add.f32 	%f115, [%rd5+4], %f114;
	mul.f32 	%f116, %f11, %f102;
	atom.global.add.f32 	%f117, [%rd5+8], %f116;
	mul.f32 	%f118, %f11, %f103;
	atom.global.add.f32 	%f119, [%rd5+12], %f118;
	add.s64 	%rd34, %rd33, %rd29;
	ld.global.v2.f32 	{%f120, %f121}, [%rd34];
	mul.f32 	%f122, %f8, %f120;
	atom.global.add.f32 	%f123, [%rd4], %f122;
	mul.f32 	%f124, %f8, %f121;
	atom.global.add.f32 	%f125, [%rd4+4], %f124;
	mul.f32 	%f126, %f9, %f121;
	atom.global.add.f32 	%f127, [%rd4+12], %f126;
	mul.f32 	%f128, %f9, %f120;
	atom.global.add.f32 	%f129, [%rd4+8], %f128;
	mul.f32 	%f130, %f10, %f120;
	atom.global.add.f32 	%f131, [%rd5], %f130;
	mul.f32 	%f132, %f10, %f121;
	atom.global.add.f32 	%f133, [%rd5+4], %f132;
	mul.f32 	%f134, %f11, %f120;
	atom.global.add.f32 	%f135, [%rd5+8], %f134;
	mul.f32 	%f136, %f11, %f121;
	atom.global.add.f32 	%f137, [%rd5+12], %f136;
	add.s64 	%rd35, %rd34, %rd29;
	ld.global.v2.f32 	{%f138, %f139}, [%rd35];
	mul.f32 	%f140, %f8, %f138;
	atom.global.add.f32 	%f141, [%rd4], %f140;
	mul.f32 	%f142, %f8, %f139;
	atom.global.add.f32 	%f143, [%rd4+4], %f142;
	mul.f32 	%f144, %f9, %f139;
	atom.global.add.f32 	%f145, [%rd4+12], %f144;
	mul.f32 	%f146, %f9, %f138;
	atom.global.add.f32 	%f147, [%rd4+8], %f146;
	mul.f32 	%f148, %f10, %f138;
	atom.global.add.f32 	%f149, [%rd5], %f148;
	mul.f32 	%f150, %f10, %f139;
	atom.global.add.f32 	%f151, [%rd5+4], %f150;
	mul.f32 	%f152, %f11, %f138;
	atom.global.add.f32 	%f153, [%rd5+8], %f152;
	mul.f32 	%f154, %f11, %f139;
	atom.global.add.f32 	%f155, [%rd5+12], %f154;
	add.s64 	%rd36, %rd35, %rd29;
	ld.global.v2.f32 	{%f156, %f157}, [%rd36];
	mul.f32 	%f158, %f8, %f156;
	atom.global.add.f32 	%f159, [%rd4], %f158;
	mul.f32 	%f160, %f8, %f157;
	atom.global.add.f32 	%f161, [%rd4+4], %f160;
	mul.f32 	%f162, %f9, %f157;
	atom.global.add.f32 	%f163, [%rd4+12], %f162;
	mul.f32 	%f164, %f9, %f156;
	atom.global.add.f32 	%f165, [%rd4+8], %f164;
	mul.f32 	%f166, %f10, %f156;
	atom.global.add.f32 	%f167, [%rd5], %f166;
	mul.f32 	%f168, %f10, %f157;
	atom.global.add.f32 	%f169, [%rd5+4], %f168;
	mul.f32 	%f170, %f11, %f156;
	atom.global.add.f32 	%f171, [%rd5+8], %f170;
	mul.f32 	%f172, %f11, %f157;
	atom.global.add.f32 	%f173, [%rd5+12], %f172;
	add.s32 	%r81, %r81, 8;
	add.s32 	%r80, %r80, %r15;
	setp.ne.s32 	%p33, %r81, 0;
	mov.u32 	%r83, %r12;
	@%p33 bra 	$L__BB1_14;
$L__BB1_15:
	setp.eq.s32 	%p34, %r9, 0;
	@%p34 bra 	$L__BB1_23;
	setp.lt.u32 	%p35, %r10, 3;
	@%p35 bra 	$L__BB1_18;
	add.s32 	%r67, %r83, %r29;
	mad.lo.s32 	%r68, %r3, %r67, %r30;
	mul.wide.s32 	%rd37, %r68, 8;
	add.s64 	%rd38, %rd1, %rd37;
	ld.global.v2.f32 	{%f174, %f175}, [%rd38];
	mul.f32 	%f176, %f8, %f174;
	atom.global.add.f32 	%f177, [%rd4], %f176;
	mul.f32 	%f178, %f8, %f175;
	atom.global.add.f32 	%f179, [%rd4+4], %f178;
	mul.f32 	%f180, %f9, %f175;
	atom.global.add.f32 	%f181, [%rd4+12], %f180;
	mul.f32 	%f182, %f9, %f174;
	atom.global.add.f32 	%f183, [%rd4+8], %f182;
	mul.f32 	%f184, %f10, %f174;
	atom.global.add.f32 	%f185, [%rd5], %f184;
	mul.f32 	%f186, %f10, %f175;
	atom.global.add.f32 	%f187, [%rd5+4], %f186;
	mul.f32 	%f188, %f11, %f174;
	atom.global.add.f32 	%f189, [%rd5+8], %f188;
	mul.f32 	%f190, %f11, %f175;
	atom.global.add.f32 	%f191, [%rd5+12], %f190;
	add.s64 	%rd40, %rd38, %rd45;
	ld.global.v2.f32 	{%f192, %f193}, [%rd40];
	mul.f32 	%f194, %f8, %f192;
	atom.global.add.f32 	%f195, [%rd4], %f194;
	mul.f32 	%f196, %f8, %f193;
	atom.global.add.f32 	%f197, [%rd4+4], %f196;
	mul.f32 	%f198, %f9, %f193;
	atom.global.add.f32 	%f199, [%rd4+12], %f198;
	mul.f32 	%f200, %f9, %f192;
	atom.global.add.f32 	%f201, [%rd4+8], %f200;
	mul.f32 	%f202, %f10, %f192;
	atom.global.add.f32 	%f203, [%rd5], %f202;
	mul.f32 	%f204, %f10, %f193;
	atom.global.add.f32 	%f205, [%rd5+4], %f204;
	mul.f32 	%f206, %f11, %f192;
	atom.global.add.f32 	%f207, [%rd5+8], %f206;
	mul.f32 	%f208, %f11, %f193;
	atom.global.add.f32 	%f209, [%rd5+12], %f208;
	add.s64 	%rd41, %rd40, %rd45;
	ld.global.v2.f32 	{%f210, %f211}, [%rd41];
	mul.f32 	%f212, %f8, %f210;
	atom.global.add.f32 	%f213, [%rd4], %f212;
	mul.f32 	%f214, %f8, %f211;
	atom.global.add.f32 	%f215, [%rd4+4], %f214;
	mul.f32 	%f216, %f9, %f211;
	atom.global.add.f32 	%f217, [%rd4+12], %f216;
	mul.f32 	%f218, %f9, %f210;
	atom.global.add.f32 	%f219, [%rd4+8], %f218;
	mul.f32 	%f220, %f10, %f210;
	atom.global.add.f32 	%f221, [%rd5], %f220;
	mul.f32 	%f222, %f10, %f211;
	atom.global.add.f32 	%f223, [%rd5+4], %f222;
	mul.f32 	%f224, %f11, %f210;
	atom.global.add.f32 	%f225, [%rd5+8], %f224;
	mul.f32 	%f226, %f11, %f211;
	atom.global.add.f32 	%f227, [%rd5+12], %f226;
	add.s64 	%rd42, %rd41, %rd45;
	ld.global.v2.f32 	{%f228, %f229}, [%rd42];
	mul.f32 	%f230, %f8, %f228;
	atom.global.add.f32 	%f231, [%rd4], %f230;
	mul.f32 	%f232, %f8, %f229;
	atom.global.add.f32 	%f233, [%rd4+4], %f232;
	mul.f32 	%f234, %f9, %f229;
	atom.global.add.f32 	%f235, [%rd4+12], %f234;
	mul.f32 	%f236, %f9, %f228;
	atom.global.add.f32 	%f237, [%rd4+8], %f236;
	mul.f32 	%f238, %f10, %f228;
	atom.global.add.f32 	%f239, [%rd5], %f238;
	mul.f32 	%f240, %f10, %f229;
	atom.global.add.f32 	%f241, [%rd5+4], %f240;
	mul.f32 	%f242, %f11, %f228;
	atom.global.add.f32 	%f243, [%rd5+8], %f242;
	mul.f32 	%f244, %f11, %f229;
	atom.global.add.f32 	%f245, [%rd5+12], %f244;
	add.s32 	%r83, %r83, 4;
$L__BB1_18:
	setp.eq.s32 	%p36, %r11, 0;
	@%p36 bra 	$L__BB1_23;
	setp.eq.s32 	%p37, %r11, 1;
	@%p37 bra 	$L__BB1_21;
	add.s32 	%r69, %r83, %r29;
	mad.lo.s32 	%r70, %r3, %r69, %r30;
	mul.wide.s32 	%rd43, %r70, 8;
	add.s64 	%rd44, %rd1, %rd43;
	ld.global.v2.f32 	{%f246, %f247}, [%rd44];
	mul.f32 	%f248, %f8, %f246;
	atom.global.add.f32 	%f249, [%rd4], %f248;
	mul.f32 	%f250, %f8, %f247;
	atom.global.add.f32 	%f251, [%rd4+4], %f250;
	mul.f32 	%f252, %f9, %f247;
	atom.global.add.f32 	%f253, [%rd4+12], %f252;
	mul.f32 	%f254, %f9, %f246;
	atom.global.add.f32 	%f255, [%rd4+8], %f254;
	mul.f32 	%f256, %f10, %f246;
	atom.global.add.f32 	%f257, [%rd5], %f256;
	mul.f32 	%f258, %f10, %f247;
	atom.global.add.f32 	%f259, [%rd5+4], %f258;
	mul.f32 	%f260, %f11, %f246;
	atom.global.add.f32 	%f261, [%rd5+8], %f260;
	mul.f32 	%f262, %f11, %f247;
	atom.global.add.f32 	%f263, [%rd5+12], %f262;
	add.s64 	%rd46, %rd44, %rd45;
	ld.global.v2.f32 	{%f264, %f265}, [%rd46];
	mul.f32 	%f266, %f8, %f264;
	atom.global.add.f32 	%f267, [%rd4], %f266;
	mul.f32 	%f268, %f8, %f265;
	atom.global.add.f32 	%f269, [%rd4+4], %f268;
	mul.f32 	%f270, %f9, %f265;
	atom.global.add.f32 	%f271, [%rd4+12], %f270;
	mul.f32 	%f272, %f9, %f264;
	atom.global.add.f32 	%f273, [%rd4+8], %f272;
	mul.f32 	%f274, %f10, %f264;
	atom.global.add.f32 	%f275, [%rd5], %f274;
	mul.f32 	%f276, %f10, %f265;
	atom.global.add.f32 	%f277, [%rd5+4], %f276;
	mul.f32 	%f278, %f11, %f264;
	atom.global.add.f32 	%f279, [%rd5+8], %f278;
	mul.f32 	%f280, %f11, %f265;
	atom.global.add.f32 	%f281, [%rd5+12], %f280;
	add.s32 	%r83, %r83, 2;
$L__BB1_21:
	setp.eq.s32 	%p38, %r13, 0;
	@%p38 bra 	$L__BB1_23;
	add.s32 	%r71, %r83, %r29;
	mad.lo.s32 	%r72, %r3, %r71, %r30;
	mul.wide.s32 	%rd47, %r72, 8;
	add.s64 	%rd48, %rd1, %rd47;
	ld.global.v2.f32 	{%f282, %f283}, [%rd48];
	mul.f32 	%f284, %f8, %f282;
	atom.global.add.f32 	%f285, [%rd4], %f284;
	mul.f32 	%f286, %f8, %f283;
	atom.global.add.f32 	%f287, [%rd4+4], %f286;
	mul.f32 	%f288, %f9, %f283;
	atom.global.add.f32 	%f289, [%rd4+12], %f288;
	mul.f32 	%f290, %f9, %f282;
	atom.global.add.f32 	%f291, [%rd4+8], %f290;
	mul.f32 	%f292, %f10, %f282;
	atom.global.add.f32 	%f293, [%rd5], %f292;
	mul.f32 	%f294, %f10, %f283;
	atom.global.add.f32 	%f295, [%rd5+4], %f294;
	mul.f32 	%f296, %f11, %f282;
	atom.global.add.f32 	%f297, [%rd5+8], %f296;
	mul.f32 	%f298, %f11, %f283;
	atom.global.add.f32 	%f299, [%rd5+12], %f298;
$L__BB1_23:
	add.s32 	%r79, %r79, %r17;
	setp.lt.s32 	%p39, %r79, %r52;
	@%p39 bra 	$L__BB1_11;
$L__BB1_24:
	add.s32 	%r78, %r78, %r16;
	setp.lt.s32 	%p40, %r78, %r52;
	@%p40 bra 	$L__BB1_9;
$L__BB1_25:
	add.s32 	%r77, %r77, %r7;
	setp.lt.s32 	%p41, %r77, %r50;
	@%p41 bra 	$L__BB1_5;
$L__BB1_26:
	mov.u32 	%r73, %nctaid.y;
	add.s32 	%r76, %r76, %r73;
	setp.lt.s32 	%p42, %r76, %r47;
	@%p42 bra 	$L__BB1_3;
	bra.uni 	$L__BB1_33;
$L__BB1_27:
	setp.ge.s32 	%p3, %r4, %r50;
	@%p3 bra 	$L__BB1_32;
	mul.lo.s32 	%r43, %r76, %r50;
	mov.u32 	%r86, %r4;
$L__BB1_29:
	add.s32 	%r58, %r86, %r43;
	mul.wide.s32 	%rd9, %r58, 8;
	add.s64 	%rd10, %rd2, %rd9;
	ld.global.v2.f32 	{%f15, %f16}, [%rd10];
	cvt.rmi.f32.f32 	%f17, %f16;
	cvt.rmi.f32.f32 	%f18, %f15;
	sub.f32 	%f19, %f16, %f17;
	sub.f32 	%f20, %f15, %f18;
	setp.le.f32 	%p4, %f19, 0f3F800000;
	setp.ge.f32 	%p5, %f19, 0f00000000;
	and.pred  	%p6, %p4, %p5;
	setp.le.f32 	%p7, %f20, 0f3F800000;
	setp.ge.f32 	%p8, %f20, 0f00000000;
	and.pred  	%p9, %p7, %p8;
	and.pred  	%p11, %p6, %p9;
	@%p11 bra 	$L__BB1_31;
	mov.u64 	%rd11, $str;
	cvta.global.u64 	%rd12, %rd11;
	mov.u64 	%rd13, $str$1;
	cvta.global.u64 	%rd14, %rd13;
	mov.u64 	%rd15, __unnamed_1;
	cvta.global.u64 	%rd16, %rd15;
	{ // callseq 2, 0
	.param .b64 param0;
	st.param.b64 	[param0], %rd12;
	.param .b64 param1;
	st.param.b64 	[param1], %rd14;
	.param .b32 param2;
	st.param.b32 	[param2], 82;
	.param .b64 param3;
	st.param.b64 	[param3], %rd16;
	.param .b64 param4;
	st.param.b64 	[param4], 1;
	call.uni 
	__assertfail, 
	(
	param0, 
	param1, 
	param2, 
	param3, 
	param4
	);
	} // callseq 2
$L__BB1_31:
	add.s32 	%r86, %r86, %r7;
	setp.lt.s32 	%p12, %r86, %r50;
	@%p12 bra 	$L__BB1_29;
$L__BB1_32:
	add.s32 	%r76, %r76, %r8;
	setp.lt.s32 	%p13, %r76, %r47;
	@%p13 bra 	$L__BB1_27;
$L__BB1_33:
	ret;

}


// ===== COMPILED SASS (sm_100) =====

	.target	sm_100

	.elftype	@"ET_EXEC"


//--------------------- .note.nv.tkinfo           --------------------------
	.section	.note.nv.tkinfo,"",@"SHT_NOTE"
	.sectionflags	@"SHF_NOTE_NV_TKINFO"
	.tkinfo
        /*0018*/ 	.word	0x00000002
        /*0030*/ 	.string	""
        /*0030*/ 	.string	"ptxas"
        /*0030*/ 	.string	"Cuda compilation tools, release 13.0, V13.0.88"
        /*0030*/ 	.string	"Build cuda_13.0.r13.0/compiler.36424714_0"
        /*0030*/ 	.string	"-arch sm_100 -m 64 "



//--------------------- .note.nv.cuinfo           --------------------------
	.section	.note.nv.cuinfo,"",@"SHT_NOTE"
	.sectionflags	@"SHF_NOTE_NV_CUINFO"
        /*0018*/ 	.short	0x0002
        /*001a*/ 	.short	0x0064
        /*001c*/ 	.short	0x0082
	.zero		2


//--------------------- .nv.info                  --------------------------
	.section	.nv.info,"",@"SHT_CUDA_INFO"
	.align	4


	//----- nvinfo : EIATTR_REGCOUNT
	.align		4
        /*0000*/ 	.byte	0x04, 0x2f
        /*0002*/ 	.short	(.L_4 - .L_3)
	.align		4
.L_3:
        /*0004*/ 	.word	index@(fwd_patch)
        /*0008*/ 	.word	0x00000028


	//----- nvinfo : EIATTR_FRAME_SIZE
	.align		4
.L_4:
        /*000c*/ 	.byte	0x04, 0x11
        /*000e*/ 	.short	(.L_6 - .L_5)
	.align		4
.L_5:
        /*0010*/ 	.word	index@(fwd_patch)
        /*0014*/ 	.word	0x00000000


	//----- nvinfo : EIATTR_REGCOUNT
	.align		4
.L_6:
        /*0018*/ 	.byte	0x04, 0x2f
        /*001a*/ 	.short	(.L_8 - .L_7)
	.align		4
.L_7:
        /*001c*/ 	.word	index@(adj_patch)
        /*0020*/ 	.word	0x00000028


	//----- nvinfo : EIATTR_FRAME_SIZE
	.align		4
.L_8:
        /*0024*/ 	.byte	0x04, 0x11
        /*0026*/ 	.short	(.L_10 - .L_9)
	.align		4
.L_9:
        /*0028*/ 	.word	index@(adj_patch)
        /*002c*/ 	.word	0x00000000


	//----- nvinfo : EIATTR_MIN_STACK_SIZE
	.align		4
.L_10:
        /*0030*/ 	.byte	0x04, 0x12
        /*0032*/ 	.short	(.L_12 - .L_11)
	.align		4
.L_11:
        /*0034*/ 	.word	index@(adj_patch)
        /*0038*/ 	.word	0x00000000


	//----- nvinfo : EIATTR_MIN_STACK_SIZE
	.align		4
.L_12:
        /*003c*/ 	.byte	0x04, 0x12
        /*003e*/ 	.short	(.L_14 - .L_13)
	.align		4
.L_13:
        /*0040*/ 	.word	index@(fwd_patch)
        /*0044*/ 	.word	0x00000000
.L_14:


//--------------------- .nv.compat                --------------------------
	.section	.nv.compat,"",@"SHT_CUDA_COMPAT_INFO"
	.align	4
        /*0000*/ 	.byte	0x02, 0x09, 0x00, 0x00, 0x02, 0x02, 0x01, 0x00, 0x02, 0x05, 0x05, 0x00, 0x03, 0x07, 0x01, 0x01
        /*0010*/ 	.byte	0x02, 0x03, 0x00, 0x00, 0x02, 0x06, 0x01, 0x00, 0x04, 0x0b, 0x08, 0x00, 0x09, 0x00, 0x00, 0x00
        /*0020*/ 	.byte	0x00, 0x00, 0x00, 0x00


//--------------------- .nv.info.adj_patch        --------------------------
	.section	.nv.info.adj_patch,"",@"SHT_CUDA_INFO"
	.sectionflags	@""
	.align	4


	//----- nvinfo : EIATTR_CUDA_API_VERSION
	.align		4
        /*0000*/ 	.byte	0x04, 0x37
        /*0002*/ 	.short	(.L_16 - .L_15)
.L_15:
        /*0004*/ 	.word	0x00000082


	//----- nvinfo : EIATTR_KPARAM_INFO
	.align		4
.L_16:
        /*0008*/ 	.byte	0x04, 0x17
        /*000a*/ 	.short	(.L_18 - .L_17)
.L_17:
        /*000c*/ 	.word	0x00000000
        /*0010*/ 	.short	0x000a
        /*0012*/ 	.short	0x0034
        /*0014*/ 	.byte	0x00, 0xf0, 0x11, 0x00


	//----- nvinfo : EIATTR_KPARAM_INFO
	.align		4
.L_18:
        /*0018*/ 	.byte	0x04, 0x17
        /*001a*/ 	.short	(.L_20 - .L_19)
.L_19:
        /*001c*/ 	.word	0x00000000
        /*0020*/ 	.short	0x0009
        /*0022*/ 	.short	0x0030
        /*0024*/ 	.byte	0x00, 0xf0, 0x11, 0x00


	//----- nvinfo : EIATTR_KPARAM_INFO
	.align		4
.L_20:
        /*0028*/ 	.byte	0x04, 0x17
        /*002a*/ 	.short	(.L_22 - .L_21)
.L_21:
        /*002c*/ 	.word	0x00000000
        /*0030*/ 	.short	0x0008
        /*0032*/ 	.short	0x002c
        /*0034*/ 	.byte	0x00, 0xf0, 0x11, 0x00


	//----- nvinfo : EIATTR_KPARAM_INFO
	.align		4
.L_22:
        /*0038*/ 	.byte	0x04, 0x17
        /*003a*/ 	.short	(.L_24 - .L_23)
.L_23:
        /*003c*/ 	.word	0x00000000
        /*0040*/ 	.short	0x0007
        /*0042*/ 	.short	0x0028
        /*0044*/ 	.byte	0x00, 0xf0, 0x11, 0x00


	//----- nvinfo : EIATTR_KPARAM_INFO
	.align		4
.L_24:
        /*0048*/ 	.byte	0x04, 0x17
        /*004a*/ 	.short	(.L_26 - .L_25)
.L_25:
        /*004c*/ 	.word	0x00000000
        /*0050*/ 	.short	0x0006
        /*0052*/ 	.short	0x0024
        /*0054*/ 	.byte	0x00, 0xf0, 0x11, 0x00


	//----- nvinfo : EIATTR_KPARAM_INFO
	.align		4
.L_26:
        /*0058*/ 	.byte	0x04, 0x17
        /*005a*/ 	.short	(.L_28 - .L_27)
.L_27:
        /*005c*/ 	.word	0x00000000
        /*0060*/ 	.short	0x0005
        /*0062*/ 	.short	0x0020
        /*0064*/ 	.byte	0x00, 0xf0, 0x11, 0x00


	//----- nvinfo : EIATTR_KPARAM_INFO
	.align		4
.L_28:
        /*0068*/ 	.byte	0x04, 0x17
        /*006a*/ 	.short	(.L_30 - .L_29)
.L_29:
        /*006c*/ 	.word	0x00000000
        /*0070*/ 	.short	0x0004
        /*0072*/ 	.short	0x001c
        /*0074*/ 	.byte	0x00, 0xf0, 0x11, 0x00


	//----- nvinfo : EIATTR_KPARAM_INFO
	.align		4
.L_30:
        /*0078*/ 	.byte	0x04, 0x17
        /*007a*/ 	.short	(.L_32 - .L_31)
.L_31:
        /*007c*/ 	.word	0x00000000
        /*0080*/ 	.short	0x0003
        /*0082*/ 	.short	0x0018
        /*0084*/ 	.byte	0x00, 0xf0, 0x11, 0x00


	//----- nvinfo : EIATTR_KPARAM_INFO
	.align		4
.L_32:
        /*0088*/ 	.byte	0x04, 0x17
        /*008a*/ 	.short	(.L_34 - .L_33)
.L_33:
        /*008c*/ 	.word	0x00000000
        /*0090*/ 	.short	0x0002
        /*0092*/ 	.short	0x0010
        /*0094*/ 	.byte	0x00, 0xf5, 0x21, 0x00


	//----- nvinfo : EIATTR_KPARAM_INFO
	.align		4
.L_34:
        /*0098*/ 	.byte	0x04, 0x17
        /*009a*/ 	.short	(.L_36 - .L_35)
.L_35:
        /*009c*/ 	.word	0x00000000
        /*00a0*/ 	.short	0x0001
        /*00a2*/ 	.short	0x0008
        /*00a4*/ 	.byte	0x00, 0xf5, 0x21, 0x00


	//----- nvinfo : EIATTR_KPARAM_INFO
	.align		4
.L_36:
        /*00a8*/ 	.byte	0x04, 0x17
        /*00aa*/ 	.short	(.L_38 - .L_37)
.L_37:
        /*00ac*/ 	.word	0x00000000
        /*00b0*/ 	.short	0x0000
        /*00b2*/ 	.short	0x0000
        /*00b4*/ 	.byte	0x00, 0xf5, 0x21, 0x00


	//----- nvinfo : EIATTR_SPARSE_MMA_MASK
	.align		4
.L_38:
        /*00b8*/ 	.byte	0x03, 0x50
        /*00ba*/ 	.short	0x0000


	//----- nvinfo : EIATTR_MAXREG_COUNT
	.align		4
        /*00bc*/ 	.byte	0x03, 0x1b
        /*00be*/ 	.short	0x00ff


	//----- nvinfo : EIATTR_EXTERNS
	.align		4
        /*00c0*/ 	.byte	0x04, 0x0f
        /*00c2*/ 	.short	(.L_40 - .L_39)


	//   ....[0]....
	.align		4
.L_39:
        /*00c4*/ 	.word	index@(__assertfail)


	//----- nvinfo : EIATTR_MERCURY_ISA_VERSION
	.align		4
.L_40:
        /*00c8*/ 	.byte	0x03, 0x5f
        /*00ca*/ 	.short	0x0101


	//----- nvinfo : EIATTR_VRC_CTA_INIT_COUNT
	.align		4
        /*00cc*/ 	.byte	0x02, 0x4a
	.zero		1
	.zero		1


	//----- nvinfo : EIATTR_SYSCALL_OFFSETS
	.align		4
        /*00d0*/ 	.byte	0x04, 0x46
        /*00d2*/ 	.short	(.L_42 - .L_41)


	//   ....[0]....
.L_41:
        /*00d4*/ 	.word	0x00000360


	//   ....[1]....
        /*00d8*/ 	.word	0x000006d0


	//----- nvinfo : EIATTR_EXIT_INSTR_OFFSETS
	.align		4
.L_42:
        /*00dc*/ 	.byte	0x04, 0x1c
        /*00de*/ 	.short	(.L_44 - .L_43)


	//   ....[0]....
.L_43:
        /*00e0*/ 	.word	0x00000040


	//   ....[1]....
        /*00e4*/ 	.word	0x000003f0


	//   ....[2]....
        /*00e8*/ 	.word	0x00002150


	//----- nvinfo : EIATTR_CRS_STACK_SIZE
	.align		4
.L_44:
        /*00ec*/ 	.byte	0x04, 0x1e
        /*00ee*/ 	.short	(.L_46 - .L_45)
.L_45:
        /*00f0*/ 	.word	0x00000000


	//----- nvinfo : EIATTR_CBANK_PARAM_SIZE
	.align		4
.L_46:
        /*00f4*/ 	.byte	0x03, 0x19
        /*00f6*/ 	.short	0x0038


	//----- nvinfo : EIATTR_PARAM_CBANK
	.align		4
        /*00f8*/ 	.byte	0x04, 0x0a
        /*00fa*/ 	.short	(.L_48 - .L_47)
	.align		4
.L_47:
        /*00fc*/ 	.word	index@(.nv.constant0.adj_patch)
        /*0100*/ 	.short	0x0380
        /*0102*/ 	.short	0x0038


	//----- nvinfo : EIATTR_SW_WAR
	.align		4
.L_48:
        /*0104*/ 	.byte	0x04, 0x36
        /*0106*/ 	.short	(.L_50 - .L_49)
.L_49:
        /*0108*/ 	.word	0x00000008
.L_50:


//--------------------- .nv.info.fwd_patch        --------------------------
	.section	.nv.info.fwd_patch,"",@"SHT_CUDA_INFO"
	.sectionflags	@""
	.align	4


	//----- nvinfo : EIATTR_CUDA_API_VERSION
	.align		4
        /*0000*/ 	.byte	0x04, 0x37
        /*0002*/ 	.short	(.L_52 - .L_51)
.L_51:
        /*0004*/ 	.word	0x00000082


	//----- nvinfo : EIATTR_KPARAM_INFO
	.align		4
.L_52:
        /*0008*/ 	.byte	0x04, 0x17
        /*000a*/ 	.short	(.L_54 - .L_53)
.L_53:
        /*000c*/ 	.word	0x00000000
        /*0010*/ 	.short	0x0009
        /*0012*/ 	.short	0x0030
        /*0014*/ 	.byte	0x00, 0xf0, 0x11, 0x00


	//----- nvinfo : EIATTR_KPARAM_INFO
	.align		4
.L_54:
        /*0018*/ 	.byte	0x04, 0x17
        /*001a*/ 	.short	(.L_56 - .L_55)
.L_55:
        /*001c*/ 	.word	0x00000000
        /*0020*/ 	.short	0x0008
        /*0022*/ 	.short	0x002c
        /*0024*/ 	.byte	0x00, 0xf0, 0x11, 0x00


	//----- nvinfo : EIATTR_KPARAM_INFO
	.align		4
.L_56:
        /*0028*/ 	.byte	0x04, 0x17
        /*002a*/ 	.short	(.L_58 - .L_57)
.L_57:
        /*002c*/ 	.word	0x00000000
        /*0030*/ 	.short	0x0007
        /*0032*/ 	.short	0x0028
        /*0034*/ 	.byte	0x00, 0xf0, 0x11, 0x00


	//----- nvinfo : EIATTR_KPARAM_INFO
	.align		4
.L_58:
        /*0038*/ 	.byte	0x04, 0x17
        /*003a*/ 	.short	(.L_60 - .L_59)
.L_59:
        /*003c*/ 	.word	0x00000000
        /*0040*/ 	.short	0x0006
        /*0042*/ 	.short	0x0024
        /*0044*/ 	.byte	0x00, 0xf0, 0x11, 0x00


	//----- nvinfo : EIATTR_KPARAM_INFO
	.align		4
.L_60:
        /*0048*/ 	.byte	0x04, 0x17
        /*004a*/ 	.short	(.L_62 - .L_61)
.L_61:
        /*004c*/ 	.word	0x00000000
        /*0050*/ 	.short	0x0005
        /*0052*/ 	.short	0x0020
        /*0054*/ 	.byte	0x00, 0xf0, 0x11, 0x00


	//----- nvinfo : EIATTR_KPARAM_INFO
	.align		4
.L_62:
        /*0058*/ 	.byte	0x04, 0x17
        /*005a*/ 	.short	(.L_64 - .L_63)
.L_63:
        /*005c*/ 	.word	0x00000000
        /*0060*/ 	.short	0x0004
        /*0062*/ 	.short	0x001c
        /*0064*/ 	.byte	0x00, 0xf0, 0x11, 0x00


	//----- nvinfo : EIATTR_KPARAM_INFO
	.align		4
.L_64:
        /*0068*/ 	.byte	0x04, 0x17
        /*006a*/ 	.short	(.L_66 - .L_65)
.L_65:
        /*006c*/ 	.word	0x00000000
        /*0070*/ 	.short	0x0003
        /*0072*/ 	.short	0x0018
        /*0074*/ 	.byte	0x00, 0xf0, 0x11, 0x00


	//----- nvinfo : EIATTR_KPARAM_INFO
	.align		4
.L_66:
        /*0078*/ 	.byte	0x04, 0x17
        /*007a*/ 	.short	(.L_68 - .L_67)
.L_67:
        /*007c*/ 	.word	0x00000000
        /*0080*/ 	.short	0x0002
        /*0082*/ 	.short	0x0010
        /*0084*/ 	.byte	0x00, 0xf5, 0x21, 0x00


	//----- nvinfo : EIATTR_KPARAM_INFO
	.align		4
.L_68:
        /*0088*/ 	.byte	0x04, 0x17
        /*008a*/ 	.short	(.L_70 - .L_69)
.L_69:
        /*008c*/ 	.word	0x00000000
        /*0090*/ 	.short	0x0001
        /*0092*/ 	.short	0x0008
        /*0094*/ 	.byte	0x00, 0xf5, 0x21, 0x00


	//----- nvinfo : EIATTR_KPARAM_INFO
	.align		4
.L_70:
        /*0098*/ 	.byte	0x04, 0x17
        /*009a*/ 	.short	(.L_72 - .L_71)
.L_71:
        /*009c*/ 	.word	0x00000000
        /*00a0*/ 	.short	0x0000
        /*00a2*/ 	.short	0x0000
        /*00a4*/ 	.byte	0x00, 0xf5, 0x21, 0x00


	//----- nvinfo : EIATTR_SPARSE_MMA_MASK
	.align		4
.L_72:
        /*00a8*/ 	.byte	0x03, 0x50
        /*00aa*/ 	.short	0x0000


	//----- nvinfo : EIATTR_MAXREG_COUNT
	.align		4
        /*00ac*/ 	.byte	0x03, 0x1b
        /*00ae*/ 	.short	0x00ff


	//----- nvinfo : EIATTR_EXTERNS
	.align		4
        /*00b0*/ 	.byte	0x04, 0x0f
        /*00b2*/ 	.short	(.L_74 - .L_73)


	//   ....[0]....
	.align		4
.L_73:
        /*00b4*/ 	.word	index@(__assertfail)


	//----- nvinfo : EIATTR_MERCURY_ISA_VERSION
	.align		4
.L_74:
        /*00b8*/ 	.byte	0x03, 0x5f
        /*00ba*/ 	.short	0x0101


	//----- nvinfo : EIATTR_VRC_CTA_INIT_COUNT
	.align		4
        /*00bc*/ 	.byte	0x02, 0x4a
	.zero		1
	.zero		1


	//----- nvinfo : EIATTR_SYSCALL_OFFSETS
	.align		4
        /*00c0*/ 	.byte	0x04, 0x46
        /*00c2*/ 	.short	(.L_76 - .L_75)


	//   ....[0]....
.L_75:
        /*00c4*/ 	.word	0x00000350


	//   ....[1]....
        /*00c8*/ 	.word	0x000006e0


	//----- nvinfo : EIATTR_EXIT_INSTR_OFFSETS
	.align		4
.L_76:
        /*00cc*/ 	.byte	0x04, 0x1c
        /*00ce*/ 	.short	(.L_78 - .L_77)


	//   ....[0]....
.L_77:
        /*00d0*/ 	.word	0x00000040


	//   ....[1]....
        /*00d4*/ 	.word	0x000003e0


	//   ....[2]....
        /*00d8*/ 	.word	0x000015d0


	//----- nvinfo : EIATTR_CRS_STACK_SIZE
	.align		4
.L_78:
        /*00dc*/ 	.byte	0x04, 0x1e
        /*00de*/ 	.short	(.L_80 - .L_79)
.L_79:
        /*00e0*/ 	.word	0x00000000


	//----- nvinfo : EIATTR_CBANK_PARAM_SIZE
	.align		4
.L_80:
        /*00e4*/ 	.byte	0x03, 0x19
        /*00e6*/ 	.short	0x0034


	//----- nvinfo : EIATTR_PARAM_CBANK
	.align		4
        /*00e8*/ 	.byte	0x04, 0x0a
        /*00ea*/ 	.short	(.L_82 - .L_81)
	.align		4
.L_81:
        /*00ec*/ 	.word	index@(.nv.constant0.fwd_patch)
        /*00f0*/ 	.short	0x0380
        /*00f2*/ 	.short	0x0034


	//----- nvinfo : EIATTR_SW_WAR
	.align		4
.L_82:
        /*00f4*/ 	.byte	0x04, 0x36
        /*00f6*/ 	.short	(.L_84 - .L_83)
.L_83:
        /*00f8*/ 	.word	0x00000008
.L_84:


//--------------------- .nv.callgraph             --------------------------
	.section	.nv.callgraph,"",@"SHT_CUDA_CALLGRAPH"
	.align	4
	.sectionentsize	8
	.align		4
        /*0000*/ 	.word	0x00000000
	.align		4
        /*0004*/ 	.word	0xffffffff
	.align		4
        /*0008*/ 	.word	index@(adj_patch)
	.align		4
        /*000c*/ 	.word	index@(__assertfail)
	.align		4
        /*0010*/ 	.word	index@(fwd_patch)
	.align		4
        /*0014*/ 	.word	index@(__assertfail)
	.align		4
        /*0018*/ 	.word	0x00000000
	.align		4
        /*001c*/ 	.word	0xfffffffe
	.align		4
        /*0020*/ 	.word	0x00000000
	.align		4
        /*0024*/ 	.word	0xfffffffd
	.align		4
        /*0028*/ 	.word	0x00000000
	.align		4
        /*002c*/ 	.word	0xfffffffc


//--------------------- .nv.constant4             --------------------------
	.section	.nv.constant4,"a",@progbits
	.align	8
	.align		8
.nv.constant4:
        /*0000*/ 	.dword	__assertfail
	.align		8
        /*0008*/ 	.dword	__unnamed_1
	.align		8
        /*0010*/ 	.dword	$str
	.align		8
        /*0018*/ 	.dword	$str$1


//--------------------- .text.adj_patch           --------------------------
	.section	.text.adj_patch,"ax",@progbits
	.align	128
        .global         adj_patch
        .type           adj_patch,@function
        .size           adj_patch,(.L_x_48 - adj_patch)
        .other          adj_patch,@"STO_CUDA_ENTRY STV_DEFAULT"
adj_patch:
.text.adj_patch:
[----:B------:R-:W0:Y:S08]  /*0000*/  LDC R1, c[0x0][0x37c] ;  /* 0x0000df00ff017b82 */ /* 0x000e300000000800 */
[----:B------:R-:W1:Y:S08]  /*0010*/  S2UR UR5, SR_CTAID.Y ;  /* 0x00000000000579c3 */ /* 0x000e700000002600 */
[----:B------:R-:W1:Y:S02]  /*0020*/  LDC R0, c[0x0][0x398] ;  /* 0x0000e600ff007b82 */ /* 0x000e640000000800 */
[----:B-1----:R-:W-:-:S13]  /*0030*/  ISETP.LE.AND P0, PT, R0, UR5, PT ;  /* 0x0000000500007c0c */ /* 0x002fda000bf03270 */
[----:B0-----:R-:W-:Y:S05]  /*0040*/  @P0 EXIT ;  /* 0x000000000000094d */ /* 0x001fea0003800000 */
[----:B------:R-:W0:Y:S01]  /*0050*/  LDCU UR38, c[0x0][0x3a8] ;  /* 0x00007500ff2677ac */ /* 0x000e220008000800 */
[----:B------:R-:W1:Y:S01]  /*0060*/  S2UR UR40, SR_CTAID.X ;  /* 0x00000000002879c3 */ /* 0x000e620000002500 */
[----:B------:R-:W-:Y:S01]  /*0070*/  MOV R2, UR5 ;  /* 0x0000000500027c02 */ /* 0x000fe20008000f00 */
[----:B------:R-:W2:Y:S01]  /*0080*/  LDCU UR4, c[0x0][0x3b0] ;  /* 0x00007600ff0477ac */ /* 0x000ea20008000800 */
[----:B------:R-:W3:Y:S05]  /*0090*/  LDCU UR42, c[0x0][0x370] ;  /* 0x00006e00ff2a77ac */ /* 0x000eea0008000800 */
[----:B------:R-:W4:Y:S01]  /*00a0*/  S2UR UR41, SR_CTAID.Z ;  /* 0x00000000002979c3 */ /* 0x000f220000002700 */
[----:B------:R-:W1:Y:S01]  /*00b0*/  LDCU.64 UR36, c[0x0][0x358] ;  /* 0x00006b00ff2477ac */ /* 0x000e620008000a00 */
[----:B------:R-:W1:Y:S01]  /*00c0*/  LDCU UR44, c[0x0][0x3a4] ;  /* 0x00007480ff2c77ac */ /* 0x000e620008000800 */
[----:B0-----:R-:W-:Y:S01]  /*00d0*/  UISETP.GT.AND UP0, UPT, UR38, URZ, UPT ;  /* 0x000000ff2600728c */ /* 0x001fe2000bf04270 */
[----:B------:R-:W0:Y:S01]  /*00e0*/  LDCU UR39, c[0x0][0x374] ;  /* 0x00006e80ff2777ac */ /* 0x000e220008000800 */
[----:B--2---:R-:W-:-:S07]  /*00f0*/  UIMAD UR43, UR4, UR4, URZ ;  /* 0x00000004042b72a4 */ /* 0x004fce000f8e02ff */
[----:B---3--:R-:W-:Y:S05]  /*0100*/  BRA.U UP0, `(.L_x_0) ;  /* 0x0000000100bc7547 */ /* 0x008fea000b800000 */
.L_x_5:
[----:B------:R-:W1:Y:S02]  /*0110*/  LDCU UR4, c[0x0][0x3a4] ;  /* 0x00007480ff0477ac */ /* 0x000e640008000800 */
[----:B-1----:R-:W-:-:S09]  /*0120*/  UISETP.GE.AND UP0, UPT, UR40, UR4, UPT ;  /* 0x000000042800728c */ /* 0x002fd2000bf06270 */
[----:B------:R-:W-:Y:S05]  /*0130*/  BRA.U UP0, `(.L_x_1) ;  /* 0x00000001009c7547 */ /* 0x000fea000b800000 */
[----:B------:R-:W-:Y:S01]  /*0140*/  BSSY.RECONVERGENT B7, `(.L_x_1) ;  /* 0x0000026000077945 */ /* 0x000fe20003800200 */
[----:B------:R-:W-:-:S07]  /*0150*/  MOV R17, UR40 ;  /* 0x0000002800117c02 */ /* 0x000fce0008000f00 */
.L_x_4:
[----:B------:R-:W1:Y:S01]  /*0160*/  LDC.64 R4, c[0x0][0x390] ;  /* 0x0000e400ff047b82 */ /* 0x000e620000000a00 */
[----:B------:R-:W-:-:S04]  /*0170*/  IMAD R3, R2, UR44, R17 ;  /* 0x0000002c02037c24 */ /* 0x000fc8000f8e0211 */
[----:B-1----:R-:W-:-:S06]  /*0180*/  IMAD.WIDE R4, R3, 0x8, R4 ;  /* 0x0000000803047825 */ /* 0x002fcc00078e0204 */
[----:B------:R-:W2:Y:S01]  /*0190*/  LDG.E.64 R4, desc[UR36][R4.64] ;  /* 0x0000002404047981 */ /* 0x000ea2000c1e1b00 */
[----:B------:R-:W-:Y:S01]  /*01a0*/  IADD3 R17, PT, PT, R17, UR42, RZ ;  /* 0x0000002a11117c10 */ /* 0x000fe2000fffe0ff */
[----:B------:R-:W-:Y:S03]  /*01b0*/  BSSY.RECONVERGENT B6, `(.L_x_2) ;  /* 0x000001c000067945 */ /* 0x000fe60003800200 */
[----:B------:R-:W-:-:S04]  /*01c0*/  ISETP.GE.AND P2, PT, R17, UR44, PT ;  /* 0x0000002c11007c0c */ /* 0x000fc8000bf46270 */
[----:B------:R-:W-:Y:S01]  /*01d0*/  P2R R16, PR, RZ, 0x4 ;  /* 0x00000004ff107803 */ /* 0x000fe20000000000 */
[----:B--2---:R-:W1:Y:S08]  /*01e0*/  FRND.FLOOR R0, R5 ;  /* 0x0000000500007307 */ /* 0x004e700000205000 */
[----:B------:R-:W2:Y:S01]  /*01f0*/  FRND.FLOOR R3, R4 ;  /* 0x0000000400037307 */ /* 0x000ea20000205000 */
[----:B-1----:R-:W-:-:S05]  /*0200*/  FADD R0, R5, -R0 ;  /* 0x8000000005007221 */ /* 0x002fca0000000000 */
[----:B------:R-:W-:Y:S01]  /*0210*/  FSETP.GE.AND P1, PT, R0, RZ, PT ;  /* 0x000000ff0000720b */ /* 0x000fe20003f26000 */
[----:B--2---:R-:W-:-:S03]  /*0220*/  FADD R3, R4, -R3 ;  /* 0x8000000304037221 */ /* 0x004fc60000000000 */
[----:B------:R-:W-:Y:S02]  /*0230*/  FSETP.LE.AND P1, PT, R0, 1, P1 ;  /* 0x3f8000000000780b */ /* 0x000fe40000f23000 */
[----:B------:R-:W-:-:S04]  /*0240*/  FSETP.GE.AND P0, PT, R3, RZ, PT ;  /* 0x000000ff0300720b */ /* 0x000fc80003f06000 */
[----:B------:R-:W-:-:S13]  /*0250*/  FSETP.LE.AND P0, PT, R3, 1, P0 ;  /* 0x3f8000000300780b */ /* 0x000fda0000703000 */
[----:B------:R-:W-:Y:S05]  /*0260*/  @P0 BRA P1, `(.L_x_3) ;  /* 0x0000000000400947 */ /* 0x000fea0000800000 */
[----:B------:R-:W-:Y:S01]  /*0270*/  MOV R0, 0x0 ;  /* 0x0000000000007802 */ /* 0x000fe20000000f00 */
[----:B------:R-:W1:Y:S01]  /*0280*/  LDCU.64 UR4, c[0x4][0x10] ;  /* 0x01000200ff0477ac */ /* 0x000e620008000a00 */
[----:B------:R-:W-:Y:S01]  /*0290*/  HFMA2 R8, -RZ, RZ, 0, 4.88758087158203125e-06 ;  /* 0x00000052ff087431 */ /* 0x000fe200000001ff */
[----:B------:R-:W-:Y:S01]  /*02a0*/  MOV R12, 0x1 ;  /* 0x00000001000c7802 */ /* 0x000fe20000000f00 */
[----:B------:R2:W3:Y:S01]  /*02b0*/  LDC.64 R14, c[0x4][R0] ;  /* 0x01000000000e7b82 */ /* 0x0004e20000000a00 */
[----:B------:R-:W5:Y:S01]  /*02c0*/  LDCU.64 UR6, c[0x4][0x18] ;  /* 0x01000300ff0677ac */ /* 0x000f620008000a00 */
[----:B------:R-:W-:Y:S01]  /*02d0*/  HFMA2 R13, -RZ, RZ, 0, 0 ;  /* 0x00000000ff0d7431 */ /* 0x000fe200000001ff */
[----:B------:R-:W0:Y:S01]  /*02e0*/  LDCU.64 UR8, c[0x4][0x8] ;  /* 0x01000100ff0877ac */ /* 0x000e220008000a00 */
[----:B-1----:R-:W-:Y:S02]  /*02f0*/  MOV R4, UR4 ;  /* 0x0000000400047c02 */ /* 0x002fe40008000f00 */
[----:B------:R-:W-:-:S02]  /*0300*/  MOV R5, UR5 ;  /* 0x0000000500057c02 */ /* 0x000fc40008000f00 */
[----:B-----5:R-:W-:Y:S02]  /*0310*/  MOV R6, UR6 ;  /* 0x0000000600067c02 */ /* 0x020fe40008000f00 */
[----:B------:R-:W-:Y:S02]  /*0320*/  MOV R7, UR7 ;  /* 0x0000000700077c02 */ /* 0x000fe40008000f00 */
[----:B0-----:R-:W-:Y:S02]  /*0330*/  MOV R10, UR8 ;  /* 0x00000008000a7c02 */ /* 0x001fe40008000f00 */
[----:B--2---:R-:W-:-:S07]  /*0340*/  MOV R11, UR9 ;  /* 0x00000009000b7c02 */ /* 0x004fce0008000f00 */
[----:B------:R-:W-:-:S07]  /*0350*/  LEPC R20, `(.L_x_3) ;  /* 0x000000001014794e */ /* 0x000fce0000000000 */
[----:B---34-:R-:W-:Y:S05]  /*0360*/  CALL.ABS.NOINC R14 ;  /* 0x000000000e007343 */ /* 0x018fea0003c00000 */
.L_x_3:
[----:B0---4-:R-:W-:Y:S05]  /*0370*/  BSYNC.RECONVERGENT B6 ;  /* 0x0000000000067941 */ /* 0x011fea0003800200 */
.L_x_2:
[----:B------:R-:W-:-:S13]  /*0380*/  ISETP.NE.AND P6, PT, R16, RZ, PT ;  /* 0x000000ff1000720c */ /* 0x000fda0003fc5270 */
[----:B------:R-:W-:Y:S05]  /*0390*/  @!P6 BRA `(.L_x_4) ;  /* 0xfffffffc0070e947 */ /* 0x000fea000383ffff */
[----:B------:R-:W-:Y:S05]  /*03a0*/  BSYNC.RECONVERGENT B7 ;  /* 0x0000000000077941 */ /* 0x000fea0003800200 */
.L_x_1:
[----:B------:R-:W1:Y:S01]  /*03b0*/  LDCU UR4, c[0x0][0x398] ;  /* 0x00007300ff0477ac */ /* 0x000e620008000800 */
[----:B0-----:R-:W-:-:S04]  /*03c0*/  IADD3 R2, PT, PT, R2, UR39, RZ ;  /* 0x0000002702027c10 */ /* 0x001fc8000fffe0ff */
[----:B-1----:R-:W-:-:S13]  /*03d0*/  ISETP.GE.AND P0, PT, R2, UR4, PT ;  /* 0x0000000402007c0c */ /* 0x002fda000bf06270 */
[----:B------:R-:W-:Y:S05]  /*03e0*/  @!P0 BRA `(.L_x_5) ;  /* 0xfffffffc00488947 */ /* 0x000fea000383ffff */
[----:B----4-:R-:W-:Y:S05]  /*03f0*/  EXIT ;  /* 0x000000000000794d */ /* 0x010fea0003800000 */
.L_x_0:
[----:B------:R-:W2:Y:S01]  /*0400*/  LDCU UR5, c[0x0][0x3ac] ;  /* 0x00007580ff0577ac */ /* 0x000ea20008000800 */
[----:B------:R-:W-:Y:S01]  /*0410*/  BSSY.RECONVERGENT B8, `(.L_x_6) ;  /* 0x00001d3000087945 */ /* 0x000fe20003800200 */
[----:B-1----:R-:W-:Y:S01]  /*0420*/  ULOP3.LUT UR44, UR38, 0x7, URZ, 0xc0, !UPT ;  /* 0x00000007262c7892 */ /* 0x002fe2000f8ec0ff */
[----:B------:R-:W1:Y:S01]  /*0430*/  LDCU UR45, c[0x0][0x378] ;  /* 0x00006f00ff2d77ac */ /* 0x000e620008000800 */
[----:B------:R-:W-:Y:S01]  /*0440*/  ULOP3.LUT UR47, UR38, 0x3, URZ, 0xc0, !UPT ;  /* 0x00000003262f7892 */ /* 0x000fe2000f8ec0ff */
[----:B------:R-:W3:Y:S01]  /*0450*/  LDCU UR46, c[0x0][0x360] ;  /* 0x00006c00ff2e77ac */ /* 0x000ee20008000800 */
[----:B------:R-:W-:Y:S02]  /*0460*/  ULOP3.LUT UR38, UR38, 0x7ffffff8, URZ, 0xc0, !UPT ;  /* 0x7ffffff826267892 */ /* 0x000fe4000f8ec0ff */
[----:B--2---:R-:W-:-:S04]  /*0470*/  UIADD3 UR4, UPT, UPT, UR4, -UR5, URZ ;  /* 0x8000000504047290 */ /* 0x004fc8000fffe0ff */
[----:B0-----:R-:W-:-:S04]  /*0480*/  ULEA.HI UR39, UR4, UR4, URZ, 0x1 ;  /* 0x0000000404277291 */ /* 0x001fc8000f8f08ff */
[----:B-1-3--:R-:W-:-:S12]  /*0490*/  USHF.R.S32.HI UR39, URZ, 0x1, UR39 ;  /* 0x00000001ff277899 */ /* 0x00afd80008011427 */
.L_x_23:
[----:B------:R-:W0:Y:S02]  /*04a0*/  LDCU UR4, c[0x0][0x3a4] ;  /* 0x00007480ff0477ac */ /* 0x000e240008000800 */
[----:B0-----:R-:W-:-:S09]  /*04b0*/  UISETP.GE.AND UP0, UPT, UR40, UR4, UPT ;  /* 0x000000042800728c */ /* 0x001fd2000bf06270 */
[----:B-123--:R-:W-:Y:S05]  /*04c0*/  BRA.U UP0, `(.L_x_7) ;  /* 0x0000001d00087547 */ /* 0x00efea000b800000 */
[----:B------:R-:W-:Y:S01]  /*04d0*/  BSSY.RECONVERGENT B7, `(.L_x_7) ;  /* 0x00001c1000077945 */ /* 0x000fe20003800200 */
[----:B------:R-:W-:-:S07]  /*04e0*/  MOV R17, UR40 ;  /* 0x0000002800117c02 */ /* 0x000fce0008000f00 */
.L_x_22:
[----:B0-----:R-:W0:Y:S01]  /*04f0*/  LDC.64 R4, c[0x0][0x390] ;  /* 0x0000e400ff047b82 */ /* 0x001e220000000a00 */
[----:B-1----:R-:W1:Y:S02]  /*0500*/  LDCU UR4, c[0x0][0x3a4] ;  /* 0x00007480ff0477ac */ /* 0x002e640008000800 */
[----:B-1----:R-:W-:-:S04]  /*0510*/  IMAD R3, R2, UR4, R17 ;  /* 0x0000000402037c24 */ /* 0x002fc8000f8e0211 */
[----:B0-----:R-:W-:-:S06]  /*0520*/  IMAD.WIDE R4, R3, 0x8, R4 ;  /* 0x0000000803047825 */ /* 0x001fcc00078e0204 */
[----:B--2---:R-:W2:Y:S01]  /*0530*/  LDG.E.64 R4, desc[UR36][R4.64] ;  /* 0x0000002404047981 */ /* 0x004ea2000c1e1b00 */
[----:B------:R-:W-:Y:S01]  /*0540*/  BSSY.RECONVERGENT B6, `(.L_x_8) ;  /* 0x000001a000067945 */ /* 0x000fe20003800200 */
[----:B--2---:R-:W0:Y:S08]  /*0550*/  FRND.FLOOR R16, R5 ;  /* 0x0000000500107307 */ /* 0x004e300000205000 */
[----:B------:R-:W1:Y:S01]  /*0560*/  FRND.FLOOR R19, R4 ;  /* 0x0000000400137307 */ /* 0x000e620000205000 */
[----:B0--3--:R-:W-:-:S05]  /*0570*/  FADD R23, R5, -R16 ;  /* 0x8000001005177221 */ /* 0x009fca0000000000 */
[----:B------:R-:W-:Y:S01]  /*0580*/  FSETP.GE.AND P0, PT, R23, RZ, PT ;  /* 0x000000ff1700720b */ /* 0x000fe20003f06000 */
[----:B-1----:R-:W-:-:S03]  /*0590*/  FADD R18, R4, -R19 ;  /* 0x8000001304127221 */ /* 0x002fc60000000000 */
[----:B------:R-:W-:Y:S02]  /*05a0*/  FSETP.LE.AND P0, PT, R23, 1, P0 ;  /* 0x3f8000001700780b */ /* 0x000fe40000703000 */
[----:B------:R-:W-:-:S04]  /*05b0*/  FSETP.GE.AND P1, PT, R18, RZ, PT ;  /* 0x000000ff1200720b */ /* 0x000fc80003f26000 */
[----:B------:R-:W-:-:S13]  /*05c0*/  FSETP.LE.AND P1, PT, R18, 1, P1 ;  /* 0x3f8000001200780b */ /* 0x000fda0000f23000 */
[----:B------:R-:W-:Y:S05]  /*05d0*/  @P1 BRA P0, `(.L_x_9) ;  /* 0x0000000000401947 */ /* 0x000fea0000000000 */
[----:B------:R-:W-:Y:S01]  /*05e0*/  MOV R14, 0x0 ;  /* 0x00000000000e7802 */ /* 0x000fe20000000f00 */
[----:B------:R-:W0:Y:S01]  /*05f0*/  LDCU.64 UR4, c[0x4][0x10] ;  /* 0x01000200ff0477ac */ /* 0x000e220008000a00 */
[----:B------:R-:W-:Y:S01]  /*0600*/  HFMA2 R8, -RZ, RZ, 0, 4.88758087158203125e-06 ;  /* 0x00000052ff087431 */ /* 0x000fe200000001ff */
[----:B------:R-:W-:Y:S01]  /*0610*/  MOV R12, 0x1 ;  /* 0x00000001000c7802 */ /* 0x000fe20000000f00 */
[----:B------:R-:W-:Y:S01]  /*0620*/  HFMA2 R13, -RZ, RZ, 0, 0 ;  /* 0x00000000ff0d7431 */ /* 0x000fe200000001ff */
[----:B------:R-:W1:Y:S01]  /*0630*/  LDCU.64 UR6, c[0x4][0x18] ;  /* 0x01000300ff0677ac */ /* 0x000e620008000a00 */
[----:B------:R-:W2:Y:S01]  /*0640*/  LDC.64 R14, c[0x4][R14] ;  /* 0x010000000e0e7b82 */ /* 0x000ea20000000a00 */
[----:B------:R-:W3:Y:S01]  /*0650*/  LDCU.64 UR8, c[0x4][0x8] ;  /* 0x01000100ff0877ac */ /* 0x000ee20008000a00 */
[----:B0-----:R-:W-:Y:S02]  /*0660*/  MOV R4, UR4 ;  /* 0x0000000400047c02 */ /* 0x001fe40008000f00 */
[----:B------:R-:W-:-:S02]  /*0670*/  MOV R5, UR5 ;  /* 0x0000000500057c02 */ /* 0x000fc40008000f00 */
[----:B-1----:R-:W-:Y:S02]  /*0680*/  MOV R6, UR6 ;  /* 0x0000000600067c02 */ /* 0x002fe40008000f00 */
[----:B------:R-:W-:Y:S02]  /*0690*/  MOV R7, UR7 ;  /* 0x0000000700077c02 */ /* 0x000fe40008000f00 */
[----:B---3--:R-:W-:Y:S02]  /*06a0*/  MOV R10, UR8 ;  /* 0x00000008000a7c02 */ /* 0x008fe40008000f00 */
[----:B------:R-:W-:-:S07]  /*06b0*/  MOV R11, UR9 ;  /* 0x00000009000b7c02 */ /* 0x000fce0008000f00 */
[----:B------:R-:W-:-:S07]  /*06c0*/  LEPC R20, `(.L_x_9) ;  /* 0x000000001014794e */ /* 0x000fce0000000000 */
[----:B--2-4-:R-:W-:Y:S05]  /*06d0*/  CALL.ABS.NOINC R14 ;  /* 0x000000000e007343 */ /* 0x014fea0003c00000 */
.L_x_9:
[----:B----4-:R-:W-:Y:S05]  /*06e0*/  BSYNC.RECONVERGENT B6 ;  /* 0x0000000000067941 */ /* 0x010fea0003800200 */
.L_x_8:
[----:B------:R-:W0:Y:S02]  /*06f0*/  LDCU UR4, c[0x0][0x3ac] ;  /* 0x00007580ff0477ac */ /* 0x000e240008000800 */
[----:B0-----:R-:W-:-:S09]  /*0700*/  UISETP.GE.AND UP0, UPT, UR41, UR4, UPT ;  /* 0x000000042900728c */ /* 0x001fd2000bf06270 */
[----:B------:R-:W-:Y:S05]  /*0710*/  BRA.U UP0, `(.L_x_10) ;  /* 0x0000001900607547 */ /* 0x000fea000b800000 */
[----:B------:R-:W0:Y:S01]  /*0720*/  LDC R8, c[0x0][0x3b4] ;  /* 0x0000ed00ff087b82 */ /* 0x000e220000000800 */
[----:B------:R-:W1:Y:S01]  /*0730*/  LDCU UR4, c[0x0][0x3a8] ;  /* 0x00007500ff0477ac */ /* 0x000e620008000800 */
[----:B------:R-:W-:Y:S01]  /*0740*/  BSSY.RECONVERGENT B0, `(.L_x_10) ;  /* 0x0000195000007945 */ /* 0x000fe20003800200 */
[----:B------:R-:W2:Y:S01]  /*0750*/  LDCU UR5, c[0x0][0x3a8] ;  /* 0x00007500ff0577ac */ /* 0x000ea20008000800 */
[----:B------:R-:W-:Y:S01]  /*0760*/  UIADD3 UR6, UPT, UPT, UR44, -0x1, URZ ;  /* 0xffffffff2c067890 */ /* 0x000fe2000fffe0ff */
[----:B-1----:R-:W-:Y:S01]  /*0770*/  IMAD R0, R17, UR4, RZ ;  /* 0x0000000411007c24 */ /* 0x002fe2000f8e02ff */
[----:B------:R-:W2:Y:S01]  /*0780*/  LDCU UR4, c[0x0][0x3a4] ;  /* 0x00007480ff0477ac */ /* 0x000ea20008000800 */
[----:B0-----:R-:W-:-:S03]  /*0790*/  IABS R6, R8 ;  /* 0x0000000800067213 */ /* 0x001fc60000000000 */
[----:B------:R-:W-:Y:S01]  /*07a0*/  ISETP.GE.AND P2, PT, R0, RZ, PT ;  /* 0x000000ff0000720c */ /* 0x000fe20003f46270 */
[----:B------:R-:W0:Y:S01]  /*07b0*/  I2F.RP R3, R6 ;  /* 0x0000000600037306 */ /* 0x000e220000209400 */
[----:B--2---:R-:W-:-:S07]  /*07c0*/  UIMAD UR4, UR5, UR4, URZ ;  /* 0x00000004050472a4 */ /* 0x004fce000f8e02ff */
[----:B0-----:R-:W0:Y:S02]  /*07d0*/  MUFU.RCP R3, R3 ;  /* 0x0000000300037308 */ /* 0x001e240000001000 */
[----:B0-----:R-:W-:Y:S02]  /*07e0*/  IADD3 R4, PT, PT, R3, 0xffffffe, RZ ;  /* 0x0ffffffe03047810 */ /* 0x001fe40007ffe0ff */
[----:B------:R-:W-:-:S04]  /*07f0*/  IABS R3, R0 ;  /* 0x0000000000037213 */ /* 0x000fc80000000000 */
[----:B------:R0:W1:Y:S01]  /*0800*/  F2I.FTZ.U32.TRUNC.NTZ R5, R4 ;  /* 0x0000000400057305 */ /* 0x000062000021f000 */
[----:B------:R-:W-:Y:S02]  /*0810*/  MOV R0, UR6 ;  /* 0x0000000600007c02 */ /* 0x000fe40008000f00 */
[----:B0-----:R-:W-:Y:S02]  /*0820*/  MOV R4, RZ ;  /* 0x000000ff00047202 */ /* 0x001fe40000000f00 */
[----:B-1----:R-:W-:-:S05]  /*0830*/  IADD3 R7, PT, PT, RZ, -R5, RZ ;  /* 0x80000005ff077210 */ /* 0x002fca0007ffe0ff */
[----:B------:R-:W-:-:S04]  /*0840*/  IMAD R7, R7, R6, RZ ;  /* 0x0000000607077224 */ /* 0x000fc800078e02ff */
[----:B------:R-:W-:-:S04]  /*0850*/  IMAD.HI.U32 R5, R5, R7, R4 ;  /* 0x0000000705057227 */ /* 0x000fc800078e0004 */
[----:B------:R-:W-:Y:S01]  /*0860*/  FADD R4, -R18, 1 ;  /* 0x3f80000012047421 */ /* 0x000fe20000000100 */
[----:B------:R-:W-:Y:S02]  /*0870*/  IMAD R7, R2, UR4, RZ ;  /* 0x0000000402077c24 */ /* 0x000fe4000f8e02ff */
[----:B------:R-:W-:-:S05]  /*0880*/  IMAD.HI.U32 R5, R5, R3, RZ ;  /* 0x0000000305057227 */ /* 0x000fca00078e00ff */
[----:B------:R-:W-:-:S05]  /*0890*/  IADD3 R5, PT, PT, -R5, RZ, RZ ;  /* 0x000000ff05057210 */ /* 0x000fca0007ffe1ff */
[----:B------:R-:W-:Y:S02]  /*08a0*/  IMAD R3, R6, R5, R3 ;  /* 0x0000000506037224 */ /* 0x000fe400078e0203 */
[----:B------:R-:W-:-:S03]  /*08b0*/  FADD R5, -R23, 1 ;  /* 0x3f80000017057421 */ /* 0x000fc60000000100 */
[----:B------:R-:W-:-:S13]  /*08c0*/  ISETP.GT.U32.AND P0, PT, R6, R3, PT ;  /* 0x000000030600720c */ /* 0x000fda0003f04070 */
[----:B------:R-:W-:Y:S02]  /*08d0*/  @!P0 IADD3 R3, PT, PT, R3, -R6, RZ ;  /* 0x8000000603038210 */ /* 0x000fe40007ffe0ff */
[----:B------:R-:W-:Y:S02]  /*08e0*/  ISETP.NE.AND P0, PT, R8, RZ, PT ;  /* 0x000000ff0800720c */ /* 0x000fe40003f05270 */
[----:B------:R-:W-:-:S13]  /*08f0*/  ISETP.GT.U32.AND P1, PT, R6, R3, PT ;  /* 0x000000030600720c */ /* 0x000fda0003f24070 */
[----:B------:R-:W-:Y:S02]  /*0900*/  @!P1 IADD3 R3, PT, PT, R3, -R6, RZ ;  /* 0x8000000603039210 */ /* 0x000fe40007ffe0ff */
[----:B------:R-:W-:Y:S01]  /*0910*/  ISETP.GE.U32.AND P1, PT, R0, 0x3, PT ;  /* 0x000000030000780c */ /* 0x000fe20003f26070 */
[C---:B------:R-:W-:Y:S01]  /*0920*/  FMUL R0, R23.reuse, R18 ;  /* 0x0000001217007220 */ /* 0x040fe20000400000 */
[----:B------:R-:W-:Y:S01]  /*0930*/  MOV R6, R3 ;  /* 0x0000000300067202 */ /* 0x000fe20000000f00 */
[-C--:B------:R-:W-:Y:S01]  /*0940*/  FMUL R3, R23, R4.reuse ;  /* 0x0000000417037220 */ /* 0x080fe20000400000 */
[----:B------:R-:W-:Y:S01]  /*0950*/  FMUL R4, R5, R4 ;  /* 0x0000000405047220 */ /* 0x000fe20000400000 */
[----:B------:R-:W-:Y:S01]  /*0960*/  FMUL R5, R18, R5 ;  /* 0x0000000512057220 */ /* 0x000fe20000400000 */
[----:B------:R-:W-:Y:S02]  /*0970*/  @!P2 IADD3 R6, PT, PT, -R6, RZ, RZ ;  /* 0x000000ff0606a210 */ /* 0x000fe40007ffe1ff */
[----:B------:R-:W-:-:S04]  /*0980*/  @!P0 LOP3.LUT R6, RZ, R8, RZ, 0x33, !PT ;  /* 0x00000008ff068212 */ /* 0x000fc800078e33ff */
[----:B------:R-:W-:Y:S02]  /*0990*/  IADD3 R6, PT, PT, R7, R6, RZ ;  /* 0x0000000607067210 */ /* 0x000fe40007ffe0ff */
[----:B------:R-:W-:-:S07]  /*09a0*/  MOV R7, UR41 ;  /* 0x0000002900077c02 */ /* 0x000fce0008000f00 */
.L_x_21:
[----:B0-----:R-:W0:Y:S01]  /*09b0*/  S2R R10, SR_TID.X ;  /* 0x00000000000a7919 */ /* 0x001e220000002100 */
[----:B-1----:R-:W1:Y:S01]  /*09c0*/  LDCU UR5, c[0x0][0x39c] ;  /* 0x00007380ff0577ac */ /* 0x002e620008000800 */
[----:B------:R-:W-:Y:S01]  /*09d0*/  I2FP.F32.S32 R8, R7 ;  /* 0x0000000700087245 */ /* 0x000fe20000201400 */
[----:B------:R-:W-:Y:S01]  /*09e0*/  BSSY.RECONVERGENT B1, `(.L_x_11) ;  /* 0x0000167000017945 */ /* 0x000fe20003800200 */
[----:B--2---:R-:W2:Y:S03]  /*09f0*/  LDCU UR4, c[0x0][0x3ac] ;  /* 0x00007580ff0477ac */ /* 0x004ea60008000800 */
[----:B---3--:R-:W-:Y:S01]  /*0a00*/  FADD R13, R19, R8 ;  /* 0x00000008130d7221 */ /* 0x008fe20000000000 */
[----:B-1----:R-:W-:-:S04]  /*0a10*/  I2FP.F32.S32 R12, UR5 ;  /* 0x00000005000c7c45 */ /* 0x002fc80008201400 */
[----:B------:R-:W-:Y:S02]  /*0a20*/  FSETP.GE.AND P0, PT, R13, R12, PT ;  /* 0x0000000c0d00720b */ /* 0x000fe40003f06000 */
[----:B--2---:R-:W-:Y:S02]  /*0a30*/  MOV R14, UR4 ;  /* 0x00000004000e7c02 */ /* 0x004fe40008000f00 */
[----:B------:R-:W-:-:S04]  /*0a40*/  FSETP.LT.OR P0, PT, R19, -R8, P0 ;  /* 0x800000081300720b */ /* 0x000fc80000701400 */
[----:B0-----:R-:W-:-:S13]  /*0a50*/  ISETP.GE.OR P0, PT, R10, R14, P0 ;  /* 0x0000000e0a00720c */ /* 0x001fda0000706670 */
[----:B------:R-:W-:Y:S05]  /*0a60*/  @P0 BRA `(.L_x_12) ;  /* 0x0000001400780947 */ /* 0x000fea0003800000 */
[----:B------:R-:W0:Y:S01]  /*0a70*/  LDCU UR6, c[0x0][0x39c] ;  /* 0x00007380ff0677ac */ /* 0x000e220008000800 */
[----:B------:R-:W-:Y:S01]  /*0a80*/  IADD3 R9, PT, PT, R7, UR39, RZ ;  /* 0x0000002707097c10 */ /* 0x000fe2000fffe0ff */
[----:B------:R-:W1:Y:S01]  /*0a90*/  LDCU UR4, c[0x0][0x3b0] ;  /* 0x00007600ff0477ac */ /* 0x000e620008000800 */
[----:B------:R-:W2:Y:S01]  /*0aa0*/  LDCU UR5, c[0x0][0x3a0] ;  /* 0x00007400ff0577ac */ /* 0x000ea20008000800 */
[----:B0-----:R-:W-:Y:S01]  /*0ab0*/  IMAD R8, R2, UR6, RZ ;  /* 0x0000000602087c24 */ /* 0x001fe2000f8e02ff */
[----:B-1----:R-:W-:-:S04]  /*0ac0*/  MOV R14, UR4 ;  /* 0x00000004000e7c02 */ /* 0x002fc80008000f00 */
[----:B------:R-:W-:Y:S02]  /*0ad0*/  I2FP.F32.S32 R12, R8 ;  /* 0x00000008000c7245 */ /* 0x000fe40000201400 */
[----:B--2---:R-:W-:Y:S01]  /*0ae0*/  I2FP.F32.S32 R8, UR5 ;  /* 0x0000000500087c45 */ /* 0x004fe20008201400 */
[----:B------:R-:W-:Y:S02]  /*0af0*/  IMAD R11, R9, R14, UR39 ;  /* 0x00000027090b7e24 */ /* 0x000fe4000f8e020e */
[----:B------:R-:W-:-:S04]  /*0b00*/  FADD R13, R12, R13 ;  /* 0x0000000d0c0d7221 */ /* 0x000fc80000000000 */
[----:B------:R-:W-:-:S07]  /*0b10*/  FMUL R12, R13, R8 ;  /* 0x000000080d0c7220 */ /* 0x000fce0000400000 */
.L_x_20:
[----:B--23--:R-:W-:Y:S01]  /*0b20*/  I2FP.F32.S32 R13, R10 ;  /* 0x0000000a000d7245 */ /* 0x00cfe20000201400 */
[----:B------:R-:W-:Y:S04]  /*0b30*/  BSSY.RECONVERGENT B2, `(.L_x_13) ;  /* 0x000014c000027945 */ /* 0x000fe80003800200 */
[----:B------:R-:W-:-:S05]  /*0b40*/  FADD R15, R16, R13 ;  /* 0x0000000d100f7221 */ /* 0x000fca0000000000 */
[----:B------:R-:W-:-:S04]  /*0b50*/  FSETP.GE.AND P0, PT, R15, R8, PT ;  /* 0x000000080f00720b */ /* 0x000fc80003f06000 */
[----:B------:R-:W-:-:S13]  /*0b60*/  FSETP.LT.OR P0, PT, R16, -R13, P0 ;  /* 0x8000000d1000720b */ /* 0x000fda0000701400 */
[----:B01----:R-:W-:Y:S05]  /*0b70*/  @P0 BRA `(.L_x_14) ;  /* 0x00000014001c0947 */ /* 0x003fea0003800000 */
[----:B------:R-:W0:Y:S01]  /*0b80*/  LDC R13, c[0x0][0x3a8] ;  /* 0x0000ea00ff0d7b82 */ /* 0x000e220000000800 */
[----:B------:R-:W-:Y:S01]  /*0b90*/  FADD R18, R12, R15 ;  /* 0x0000000f0c127221 */ /* 0x000fe20000000000 */
[----:B------:R-:W-:-:S03]  /*0ba0*/  IADD3 R14, PT, PT, R11, R10, RZ ;  /* 0x0000000a0b0e7210 */ /* 0x000fc60007ffe0ff */
[----:B------:R-:W1:Y:S03]  /*0bb0*/  F2I.TRUNC.NTZ R15, R18 ;  /* 0x00000012000f7305 */ /* 0x000e66000020f100 */
[----:B------:R-:W1:Y:S08]  /*0bc0*/  LDC.64 R24, c[0x0][0x380] ;  /* 0x0000e000ff187b82 */ /* 0x000e700000000a00 */
[----:B------:R-:W2:Y:S01]  /*0bd0*/  LDC R23, c[0x0][0x3a0] ;  /* 0x0000e800ff177b82 */ /* 0x000ea20000000800 */
[----:B0-----:R-:W-:Y:S01]  /*0be0*/  ISETP.GE.U32.AND P0, PT, R13, 0x8, PT ;  /* 0x000000080d00780c */ /* 0x001fe20003f06070 */
[----:B-1----:R-:W-:-:S04]  /*0bf0*/  IMAD.WIDE R24, R15, 0x8, R24 ;  /* 0x000000080f187825 */ /* 0x002fc800078e0218 */
[----:B------:R-:W-:Y:S02]  /*0c00*/  HFMA2 R15, -RZ, RZ, 0, 0 ;  /* 0x00000000ff0f7431 */ /* 0x000fe400000001ff */
[----:B--2---:R-:W-:-:S06]  /*0c10*/  IMAD.WIDE R22, R23, 0x8, R24 ;  /* 0x0000000817167825 */ /* 0x004fcc00078e0218 */
[----:B------:R-:W-:Y:S05]  /*0c20*/  @!P0 BRA `(.L_x_15) ;  /* 0x0000000800988947 */ /* 0x000fea0003800000 */
[----:B------:R-:W0:Y:S01]  /*0c30*/  LDCU UR4, c[0x0][0x3b0] ;  /* 0x00007600ff0477ac */ /* 0x000e220008000800 */
[----:B------:R-:W-:Y:S01]  /*0c40*/  IADD3 R18, PT, PT, R10, UR39, RZ ;  /* 0x000000270a127c10 */ /* 0x000fe2000fffe0ff */
[----:B------:R-:W-:Y:S01]  /*0c50*/  BSSY.RECONVERGENT B3, `(.L_x_16) ;  /* 0x00000a2000037945 */ /* 0x000fe20003800200 */
[----:B------:R-:W-:-:S06]  /*0c60*/  UIADD3 UR5, UPT, UPT, -UR38, URZ, URZ ;  /* 0x000000ff26057290 */ /* 0x000fcc000fffe1ff */
[----:B------:R-:W-:Y:S01]  /*0c70*/  MOV R15, UR5 ;  /* 0x00000005000f7c02 */ /* 0x000fe20008000f00 */
[----:B0-----:R-:W-:-:S04]  /*0c80*/  IMAD R21, R6, UR4, R9 ;  /* 0x0000000406157c24 */ /* 0x001fc8000f8e0209 */
[----:B------:R-:W-:-:S07]  /*0c90*/  IMAD R18, R21, UR4, R18 ;  /* 0x0000000415127c24 */ /* 0x000fce000f8e0212 */
.L_x_17:
[----:B0-----:R-:W0:Y:S02]  /*0ca0*/  LDC.64 R26, c[0x0][0x388] ;  /* 0x0000e200ff1a7b82 */ /* 0x001e240000000a00 */
[----:B0-----:R-:W-:-:S05]  /*0cb0*/  IMAD.WIDE R26, R18, 0x8, R26 ;  /* 0x00000008121a7825 */ /* 0x001fca00078e021a */
[----:B------:R-:W2:Y:S01]  /*0cc0*/  LDG.E.64 R20, desc[UR36][R26.64] ;  /* 0x000000241a147981 */ /* 0x000ea2000c1e1b00 */
[----:B------:R-:W-:-:S05]  /*0cd0*/  MOV R29, UR43 ;  /* 0x0000002b001d7c02 */ /* 0x000fca0008000f00 */
[----:B------:R-:W-:-:S04]  /*0ce0*/  IMAD.WIDE.U32 R28, R29, 0x8, R26 ;  /* 0x000000081d1c7825 */ /* 0x000fc800078e001a */
[CC--:B--2---:R-:W-:Y:S01]  /*0cf0*/  FMUL R31, R4.reuse, R20.reuse ;  /* 0x00000014041f7220 */ /* 0x0c4fe20000400000 */
[-C--:B------:R-:W-:Y:S01]  /*0d00*/  FMUL R33, R4, R21.reuse ;  /* 0x0000001504217220 */ /* 0x080fe20000400000 */
[CC--:B------:R-:W-:Y:S01]  /*0d10*/  FMUL R35, R3.reuse, R21.reuse ;  /* 0x0000001503237220 */ /* 0x0c0fe20000400000 */
[-C--:B------:R-:W-:Y:S01]  /*0d20*/  FMUL R37, R3, R20.reuse ;  /* 0x0000001403257220 */ /* 0x080fe20000400000 */
[CC--:B------:R-:W-:Y:S01]  /*0d30*/  FMUL R30, R5.reuse, R20.reuse ;  /* 0x00000014051e7220 */ /* 0x0c0fe20000400000 */
[----:B------:R0:W-:Y:S01]  /*0d40*/  REDG.E.ADD.F32.FTZ.RN.STRONG.GPU desc[UR36][R24.64], R31 ;  /* 0x0000001f180079a6 */ /* 0x0001e2000c12f324 */
[-C--:B------:R-:W-:Y:S01]  /*0d50*/  FMUL R32, R5, R21.reuse ;  /* 0x0000001505207220 */ /* 0x080fe20000400000 */
[C---:B------:R-:W-:Y:S01]  /*0d60*/  FMUL R34, R0.reuse, R20 ;  /* 0x0000001400227220 */ /* 0x040fe20000400000 */
[----:B------:R-:W-:Y:S01]  /*0d70*/  FMUL R36, R0, R21 ;  /* 0x0000001500247220 */ /* 0x000fe20000400000 */
[----:B------:R1:W-:Y:S04]  /*0d80*/  REDG.E.ADD.F32.FTZ.RN.STRONG.GPU desc[UR36][R24.64+0x4], R33 ;  /* 0x00000421180079a6 */ /* 0x0003e8000c12f324 */
[----:B------:R2:W-:Y:S04]  /*0d90*/  REDG.E.ADD.F32.FTZ.RN.STRONG.GPU desc[UR36][R24.64+0xc], R35 ;  /* 0x00000c23180079a6 */ /* 0x0005e8000c12f324 */
[----:B------:R3:W-:Y:S04]  /*0da0*/  REDG.E.ADD.F32.FTZ.RN.STRONG.GPU desc[UR36][R24.64+0x8], R37 ;  /* 0x00000825180079a6 */ /* 0x0007e8000c12f324 */
[----:B------:R4:W-:Y:S04]  /*0db0*/  REDG.E.ADD.F32.FTZ.RN.STRONG.GPU desc[UR36][R22.64], R30 ;  /* 0x0000001e160079a6 */ /* 0x0009e8000c12f324 */
[----:B------:R5:W-:Y:S04]  /*0dc0*/  REDG.E.ADD.F32.FTZ.RN.STRONG.GPU desc[UR36][R22.64+0x4], R32 ;  /* 0x00000420160079a6 */ /* 0x000be8000c12f324 */
[----:B------:R5:W-:Y:S04]  /*0dd0*/  REDG.E.ADD.F32.FTZ.RN.STRONG.GPU desc[UR36][R22.64+0x8], R34 ;  /* 0x00000822160079a6 */ /* 0x000be8000c12f324 */
[----:B------:R5:W-:Y:S04]  /*0de0*/  REDG.E.ADD.F32.FTZ.RN.STRONG.GPU desc[UR36][R22.64+0xc], R36 ;  /* 0x00000c24160079a6 */ /* 0x000be8000c12f324 */
[----:B------:R-:W0:Y:S01]  /*0df0*/  LDG.E.64 R20, desc[UR36][R28.64] ;  /* 0x000000241c147981 */ /* 0x000e22000c1e1b00 */
[----:B------:R-:W-:-:S05]  /*0e00*/  MOV R27, UR43 ;  /* 0x0000002b001b7c02 */ /* 0x000fca0008000f00 */
[----:B------:R-:W-:-:S04]  /*0e10*/  IMAD.WIDE.U32 R26, R27, 0x8, R28 ;  /* 0x000000081b1a7825 */ /* 0x000fc800078e001c */
[CC--:B0-----:R-:W-:Y:S01]  /*0e20*/  FMUL R31, R4.reuse, R20.reuse ;  /* 0x00000014041f7220 */ /* 0x0c1fe20000400000 */
[-C--:B-1----:R-:W-:Y:S01]  /*0e30*/  FMUL R33, R4, R21.reuse ;  /* 0x0000001504217220 */ /* 0x082fe20000400000 */
[CC--:B--2---:R-:W-:Y:S01]  /*0e40*/  FMUL R35, R3.reuse, R21.reuse ;  /* 0x0000001503237220 */ /* 0x0c4fe20000400000 */
[-C--:B---3--:R-:W-:Y:S01]  /*0e50*/  FMUL R37, R3, R20.reuse ;  /* 0x0000001403257220 */ /* 0x088fe20000400000 */
[CC--:B----4-:R-:W-:Y:S01]  /*0e60*/  FMUL R30, R5.reuse, R20.reuse ;  /* 0x00000014051e7220 */ /* 0x0d0fe20000400000 */
[----:B------:R0:W-:Y:S01]  /*0e70*/  REDG.E.ADD.F32.FTZ.RN.STRONG.GPU desc[UR36][R24.64], R31 ;  /* 0x0000001f180079a6 */ /* 0x0001e2000c12f324 */
[-C--:B-----5:R-:W-:Y:S01]  /*0e80*/  FMUL R32, R5, R21.reuse ;  /* 0x0000001505207220 */ /* 0x0a0fe20000400000 */
        /* <DEDUP_REMOVED lines=83> */
[----:B------:R-:W-:Y:S04]  /*13c0*/  REDG.E.ADD.F32.FTZ.RN.STRONG.GPU desc[UR36][R22.64+0x8], R34 ;  /* 0x00000822160079a6 */ /* 0x000fe8000c12f324 */
[----:B------:R-:W-:Y:S04]  /*13d0*/  REDG.E.ADD.F32.FTZ.RN.STRONG.GPU desc[UR36][R22.64+0xc], R36 ;  /* 0x00000c24160079a6 */ /* 0x000fe8000c12f324 */
        /* <DEDUP_REMOVED lines=9> */
[-C--:B------:R-:W-:Y:S01]  /*1470*/  FMUL R27, R5, R21.reuse ;  /* 0x00000015051b7220 */ /* 0x080fe20000400000 */
[C---:B------:R-:W-:Y:S01]  /*1480*/  FMUL R26, R0.reuse, R20 ;  /* 0x00000014001a7220 */ /* 0x040fe20000400000 */
[----:B-----5:R-:W-:Y:S01]  /*1490*/  FMUL R32, R0, R21 ;  /* 0x0000001500207220 */ /* 0x020fe20000400000 */
[----:B------:R1:W-:Y:S04]  /*14a0*/  REDG.E.ADD.F32.FTZ.RN.STRONG.GPU desc[UR36][R24.64+0x4], R33 ;  /* 0x00000421180079a6 */ /* 0x0003e8000c12f324 */
[----:B------:R2:W-:Y:S04]  /*14b0*/  REDG.E.ADD.F32.FTZ.RN.STRONG.GPU desc[UR36][R24.64+0xc], R35 ;  /* 0x00000c23180079a6 */ /* 0x0005e8000c12f324 */
[----:B------:R3:W-:Y:S04]  /*14c0*/  REDG.E.ADD.F32.FTZ.RN.STRONG.GPU desc[UR36][R24.64+0x8], R37 ;  /* 0x00000825180079a6 */ /* 0x0007e8000c12f324 */
[----:B------:R-:W-:Y:S04]  /*14d0*/  REDG.E.ADD.F32.FTZ.RN.STRONG.GPU desc[UR36][R22.64], R30 ;  /* 0x0000001e160079a6 */ /* 0x000fe8000c12f324 */
[----:B------:R4:W-:Y:S04]  /*14e0*/  REDG.E.ADD.F32.FTZ.RN.STRONG.GPU desc[UR36][R22.64+0x4], R27 ;  /* 0x0000041b160079a6 */ /* 0x0009e8000c12f324 */
[----:B------:R0:W-:Y:S04]  /*14f0*/  REDG.E.ADD.F32.FTZ.RN.STRONG.GPU desc[UR36][R22.64+0x8], R26 ;  /* 0x0000081a160079a6 */ /* 0x0001e8000c12f324 */
[----:B------:R0:W-:Y:S04]  /*1500*/  REDG.E.ADD.F32.FTZ.RN.STRONG.GPU desc[UR36][R22.64+0xc], R32 ;  /* 0x00000c20160079a6 */ /* 0x0001e8000c12f324 */
[----:B------:R5:W0:Y:S01]  /*1510*/  LDG.E.64 R20, desc[UR36][R28.64] ;  /* 0x000000241c147981 */ /* 0x000a22000c1e1b00 */
[----:B------:R-:W-:-:S04]  /*1520*/  IADD3 R15, PT, PT, R15, 0x8, RZ ;  /* 0x000000080f0f7810 */ /* 0x000fc80007ffe0ff */
[----:B------:R-:W-:Y:S02]  /*1530*/  ISETP.NE.AND P0, PT, R15, RZ, PT ;  /* 0x000000ff0f00720c */ /* 0x000fe40003f05270 */
[----:B-----5:R-:W-:-:S04]  /*1540*/  MOV R29, UR43 ;  /* 0x0000002b001d7c02 */ /* 0x020fc80008000f00 */
[----:B------:R-:W-:Y:S01]  /*1550*/  LEA R18, R29, R18, 0x3 ;  /* 0x000000121d127211 */ /* 0x000fe200078e18ff */
[CC--:B0-----:R-:W-:Y:S01]  /*1560*/  FMUL R31, R4.reuse, R20.reuse ;  /* 0x00000014041f7220 */ /* 0x0c1fe20000400000 */
[-C--:B-1----:R-:W-:Y:S01]  /*1570*/  FMUL R33, R4, R21.reuse ;  /* 0x0000001504217220 */ /* 0x082fe20000400000 */
[CC--:B--2---:R-:W-:Y:S01]  /*1580*/  FMUL R35, R3.reuse, R21.reuse ;  /* 0x0000001503237220 */ /* 0x0c4fe20000400000 */
[-C--:B------:R-:W-:Y:S01]  /*1590*/  FMUL R34, R3, R20.reuse ;  /* 0x0000001403227220 */ /* 0x080fe20000400000 */
[CC--:B---3--:R-:W-:Y:S01]  /*15a0*/  FMUL R37, R5.reuse, R20.reuse ;  /* 0x0000001405257220 */ /* 0x0c8fe20000400000 */
[----:B------:R0:W-:Y:S01]  /*15b0*/  REDG.E.ADD.F32.FTZ.RN.STRONG.GPU desc[UR36][R24.64], R31 ;  /* 0x0000001f180079a6 */ /* 0x0001e2000c12f324 */
[-C--:B----4-:R-:W-:Y:S01]  /*15c0*/  FMUL R27, R5, R21.reuse ;  /* 0x00000015051b7220 */ /* 0x090fe20000400000 */
        /* <DEDUP_REMOVED lines=8> */
[----:B------:R0:W-:Y:S01]  /*1650*/  REDG.E.ADD.F32.FTZ.RN.STRONG.GPU desc[UR36][R22.64+0xc], R21 ;  /* 0x00000c15160079a6 */ /* 0x0001e2000c12f324 */
[----:B------:R-:W-:Y:S05]  /*1660*/  @P0 BRA `(.L_x_17) ;  /* 0xfffffff4008c0947 */ /* 0x000fea000383ffff */
[----:B------:R-:W-:Y:S05]  /*1670*/  BSYNC.RECONVERGENT B3 ;  /* 0x0000000000037941 */ /* 0x000fea0003800200 */
.L_x_16:
[----:B------:R-:W-:-:S07]  /*1680*/  MOV R15, UR38 ;  /* 0x00000026000f7c02 */ /* 0x000fce0008000f00 */
.L_x_15:
[----:B------:R-:W-:-:S09]  /*1690*/  UISETP.NE.AND UP0, UPT, UR44, URZ, UPT ;  /* 0x000000ff2c00728c */ /* 0x000fd2000bf05270 */
[----:B------:R-:W-:Y:S05]  /*16a0*/  BRA.U !UP0, `(.L_x_14) ;  /* 0x0000000908507547 */ /* 0x000fea000b800000 */
[----:B------:R-:W-:Y:S01]  /*16b0*/  UISETP.NE.AND UP0, UPT, UR47, URZ, UPT ;  /* 0x000000ff2f00728c */ /* 0x000fe2000bf05270 */
[----:B------:R-:W-:Y:S10]  /*16c0*/  @!P1 BRA `(.L_x_18) ;  /* 0x00000004003c9947 */ /* 0x000ff40003800000 */
[----:B0-----:R-:W0:Y:S01]  /*16d0*/  LDC.64 R26, c[0x0][0x388] ;  /* 0x0000e200ff1a7b82 */ /* 0x001e220000000a00 */
[----:B------:R-:W-:-:S05]  /*16e0*/  IADD3 R21, PT, PT, R6, R15, RZ ;  /* 0x0000000f06157210 */ /* 0x000fca0007ffe0ff */
[----:B------:R-:W-:-:S04]  /*16f0*/  IMAD R21, R21, UR43, R14 ;  /* 0x0000002b15157c24 */ /* 0x000fc8000f8e020e */
        /* <DEDUP_REMOVED lines=58> */
[----:B------:R-:W0:Y:S02]  /*1aa0*/  LDG.E.64 R20, desc[UR36][R28.64] ;  /* 0x000000241c147981 */ /* 0x000e24000c1e1b00 */
        /* <DEDUP_REMOVED lines=16> */
[----:B------:R-:W-:-:S07]  /*1bb0*/  IADD3 R15, PT, PT, R15, 0x4, RZ ;  /* 0x000000040f0f7810 */ /* 0x000fce0007ffe0ff */
.L_x_18:
[----:B------:R-:W-:Y:S05]  /*1bc0*/  BRA.U !UP0, `(.L_x_14) ;  /* 0x0000000508087547 */ /* 0x000fea000b800000 */
[----:B------:R-:W-:Y:S01]  /*1bd0*/  UISETP.NE.AND UP0, UPT, UR47, 0x1, UPT ;  /* 0x000000012f00788c */ /* 0x000fe2000bf05270 */
[----:B------:R-:W-:-:S08]  /*1be0*/  LOP3.LUT P0, RZ, R13, 0x1, RZ, 0xc0, !PT ;  /* 0x000000010dff7812 */ /* 0x000fd0000780c0ff */
[----:B------:R-:W-:Y:S05]  /*1bf0*/  BRA.U !UP0, `(.L_x_19) ;  /* 0x0000000108a47547 */ /* 0x000fea000b800000 */
[----:B------:R-:W2:Y:S01]  /*1c00*/  LDC.64 R28, c[0x0][0x388] ;  /* 0x0000e200ff1c7b82 */ /* 0x000ea20000000a00 */
[----:B------:R-:W-:-:S05]  /*1c10*/  IADD3 R13, PT, PT, R6, R15, RZ ;  /* 0x0000000f060d7210 */ /* 0x000fca0007ffe0ff */
[----:B------:R-:W-:-:S04]  /*1c20*/  IMAD R13, R13, UR43, R14 ;  /* 0x0000002b0d0d7c24 */ /* 0x000fc8000f8e020e */
[----:B--2---:R-:W-:-:S05]  /*1c30*/  IMAD.WIDE R28, R13, 0x8, R28 ;  /* 0x000000080d1c7825 */ /* 0x004fca00078e021c */
[----:B01----:R-:W2:Y:S01]  /*1c40*/  LDG.E.64 R20, desc[UR36][R28.64] ;  /* 0x000000241c147981 */ /* 0x003ea2000c1e1b00 */
        /* <DEDUP_REMOVED lines=36> */
.L_x_19:
[----:B------:R-:W-:Y:S05]  /*1e90*/  @!P0 BRA `(.L_x_14) ;  /* 0x0000000000548947 */ /* 0x000fea0003800000 */
[----:B012---:R-:W0:Y:S01]  /*1ea0*/  LDC.64 R20, c[0x0][0x388] ;  /* 0x0000e200ff147b82 */ /* 0x007e220000000a00 */
[----:B------:R-:W-:-:S05]  /*1eb0*/  IADD3 R15, PT, PT, R6, R15, RZ ;  /* 0x0000000f060f7210 */ /* 0x000fca0007ffe0ff */
[----:B------:R-:W-:-:S04]  /*1ec0*/  IMAD R15, R15, UR43, R14 ;  /* 0x0000002b0f0f7c24 */ /* 0x000fc8000f8e020e */
[----:B0-----:R-:W-:-:S06]  /*1ed0*/  IMAD.WIDE R14, R15, 0x8, R20 ;  /* 0x000000080f0e7825 */ /* 0x001fcc00078e0214 */
[----:B------:R-:W2:Y:S02]  /*1ee0*/  LDG.E.64 R14, desc[UR36][R14.64] ;  /* 0x000000240e0e7981 */ /* 0x000ea4000c1e1b00 */
        /* <DEDUP_REMOVED lines=15> */
[----:B------:R3:W-:Y:S02]  /*1fe0*/  REDG.E.ADD.F32.FTZ.RN.STRONG.GPU desc[UR36][R22.64+0xc], R15 ;  /* 0x00000c0f160079a6 */ /* 0x0007e4000c12f324 */
.L_x_14:
[----:B------:R-:W-:Y:S05]  /*1ff0*/  BSYNC.RECONVERGENT B2 ;  /* 0x0000000000027941 */ /* 0x000fea0003800200 */
.L_x_13:
[----:B------:R-:W4:Y:S01]  /*2000*/  LDCU UR4, c[0x0][0x3ac] ;  /* 0x00007580ff0477ac */ /* 0x000f220008000800 */
[----:B------:R-:W-:Y:S02]  /*2010*/  IADD3 R10, PT, PT, R10, UR46, RZ ;  /* 0x0000002e0a0a7c10 */ /* 0x000fe4000fffe0ff */
[----:B----4-:R-:W-:-:S04]  /*2020*/  MOV R14, UR4 ;  /* 0x00000004000e7c02 */ /* 0x010fc80008000f00 */
[----:B------:R-:W-:-:S13]  /*2030*/  ISETP.GE.AND P0, PT, R10, R14, PT ;  /* 0x0000000e0a00720c */ /* 0x000fda0003f06270 */
[----:B------:R-:W-:Y:S05]  /*2040*/  @!P0 BRA `(.L_x_20) ;  /* 0xffffffe800b48947 */ /* 0x000fea000383ffff */
.L_x_12:
[----:B------:R-:W-:Y:S05]  /*2050*/  BSYNC.RECONVERGENT B1 ;  /* 0x0000000000017941 */ /* 0x000fea0003800200 */
.L_x_11:
[----:B------:R-:W-:-:S04]  /*2060*/  IADD3 R7, PT, PT, R7, UR45, RZ ;  /* 0x0000002d07077c10 */ /* 0x000fc8000fffe0ff */
[----:B------:R-:W-:-:S13]  /*2070*/  ISETP.GE.AND P0, PT, R7, R14, PT ;  /* 0x0000000e0700720c */ /* 0x000fda0003f06270 */
[----:B------:R-:W-:Y:S05]  /*2080*/  @!P0 BRA `(.L_x_21) ;  /* 0xffffffe800488947 */ /* 0x000fea000383ffff */
[----:B------:R-:W-:Y:S05]  /*2090*/  BSYNC.RECONVERGENT B0 ;  /* 0x0000000000007941 */ /* 0x000fea0003800200 */
.L_x_10:
[----:B------:R-:W4:Y:S01]  /*20a0*/  LDCU UR4, c[0x0][0x3a4] ;  /* 0x00007480ff0477ac */ /* 0x000f220008000800 */
[----:B------:R-:W-:-:S04]  /*20b0*/  IADD3 R17, PT, PT, R17, UR42, RZ ;  /* 0x0000002a11117c10 */ /* 0x000fc8000fffe0ff */
[----:B----4-:R-:W-:-:S13]  /*20c0*/  ISETP.GE.AND P0, PT, R17, UR4, PT ;  /* 0x0000000411007c0c */ /* 0x010fda000bf06270 */
[----:B------:R-:W-:Y:S05]  /*20d0*/  @!P0 BRA `(.L_x_22) ;  /* 0xffffffe400048947 */ /* 0x000fea000383ffff */
[----:B------:R-:W-:Y:S05]  /*20e0*/  BSYNC.RECONVERGENT B7 ;  /* 0x0000000000077941 */ /* 0x000fea0003800200 */
.L_x_7:
[----:B------:R-:W5:Y:S01]  /*20f0*/  LDCU UR4, c[0x0][0x374] ;  /* 0x00006e80ff0477ac */ /* 0x000f620008000800 */
[----:B------:R-:W0:Y:S01]  /*2100*/  LDCU UR5, c[0x0][0x398] ;  /* 0x00007300ff0577ac */ /* 0x000e220008000800 */
[----:B-----5:R-:W-:-:S04]  /*2110*/  IADD3 R2, PT, PT, R2, UR4, RZ ;  /* 0x0000000402027c10 */ /* 0x020fc8000fffe0ff */
[----:B0-----:R-:W-:-:S13]  /*2120*/  ISETP.GE.AND P0, PT, R2, UR5, PT ;  /* 0x0000000502007c0c */ /* 0x001fda000bf06270 */
[----:B------:R-:W-:Y:S05]  /*2130*/  @!P0 BRA `(.L_x_23) ;  /* 0xffffffe000d88947 */ /* 0x000fea000383ffff */
[----:B----4-:R-:W-:Y:S05]  /*2140*/  BSYNC.RECONVERGENT B8 ;  /* 0x0000000000087941 */ /* 0x010fea0003800200 */
.L_x_6:
[----:B------:R-:W-:Y:S05]  /*2150*/  EXIT ;  /* 0x000000000000794d */ /* 0x000fea0003800000 */
.L_x_24:
[----:B------:R-:W-:-:S00]  /*2160*/  BRA `(.L_x_24) ;  /* 0xfffffffc00fc7947 */ /* 0x000fc0000383ffff */
[----:B------:R-:W-:-:S00]  /*2170*/  NOP ;  /* 0x0000000000007918 */ /* 0x000fc00000000000 */
        /* <DEDUP_REMOVED lines=8> */
.L_x_48:


//--------------------- .text.fwd_patch           --------------------------
	.section	.text.fwd_patch,"ax",@progbits
	.align	128
        .global         fwd_patch
        .type           fwd_patch,@function
        .size           fwd_patch,(.L_x_49 - fwd_patch)
        .other          fwd_patch,@"STO_CUDA_ENTRY STV_DEFAULT"
fwd_patch:
.text.fwd_patch:
[----:B------:R-:W0:Y:S08]  /*0000*/  LDC R1, c[0x0][0x37c] ;  /* 0x0000df00ff017b82 */ /* 0x000e300000000800 */
[----:B------:R-:W1:Y:S08]  /*0010*/  S2UR UR4, SR_CTAID.Y ;  /* 0x00000000000479c3 */ /* 0x000e700000002600 */
[----:B------:R-:W1:Y:S02]  /*0020*/  LDC R0, c[0x0][0x398] ;  /* 0x0000e600ff007b82 */ /* 0x000e640000000800 */
[----:B-1----:R-:W-:-:S13]  /*0030*/  ISETP.LE.AND P0, PT, R0, UR4, PT ;  /* 0x0000000400007c0c */ /* 0x002fda000bf03270 */
[----:B0-----:R-:W-:Y:S05]  /*0040*/  @P0 EXIT ;  /* 0x000000000000094d */ /* 0x001fea0003800000 */
[----:B------:R-:W0:Y:S01]  /*0050*/  LDCU UR38, c[0x0][0x3a8] ;  /* 0x00007500ff2677ac */ /* 0x000e220008000800 */
[----:B------:R-:W1:Y:S01]  /*0060*/  LDC R0, c[0x0][0x3b0] ;  /* 0x0000ec00ff007b82 */ /* 0x000e620000000800 */
[----:B------:R-:W-:Y:S01]  /*0070*/  MOV R2, UR4 ;  /* 0x0000000400027c02 */ /* 0x000fe20008000f00 */
[----:B------:R-:W2:Y:S01]  /*0080*/  LDCU UR39, c[0x0][0x370] ;  /* 0x00006e00ff2777ac */ /* 0x000ea20008000800 */
[----:B------:R-:W3:Y:S01]  /*0090*/  LDCU.64 UR36, c[0x0][0x358] ;  /* 0x00006b00ff2477ac */ /* 0x000ee20008000a00 */
[----:B------:R-:W4:Y:S01]  /*00a0*/  LDCU UR40, c[0x0][0x374] ;  /* 0x00006e80ff2877ac */ /* 0x000f220008000800 */
[----:B0-----:R-:W-:Y:S01]  /*00b0*/  UISETP.GT.AND UP0, UPT, UR38, URZ, UPT ;  /* 0x000000ff2600728c */ /* 0x001fe2000bf04270 */
[----:B-1----:R-:W-:-:S08]  /*00c0*/  IMAD R16, R0, R0, RZ ;  /* 0x0000000000107224 */ /* 0x002fd000078e02ff */
[----:B--234-:R-:W-:Y:S05]  /*00d0*/  BRA.U UP0, `(.L_x_25) ;  /* 0x0000000100c47547 */ /* 0x01cfea000b800000 */
[----:B------:R-:W0:Y:S01]  /*00e0*/  S2UR UR38, SR_CTAID.X ;  /* 0x00000000002679c3 */ /* 0x000e220000002500 */
[----:B------:R-:W1:Y:S02]  /*00f0*/  LDCU UR41, c[0x0][0x3a4] ;  /* 0x00007480ff2977ac */ /* 0x000e640008000800 */
.L_x_30:
[----:B------:R-:W0:Y:S02]  /*0100*/  LDCU UR4, c[0x0][0x3a4] ;  /* 0x00007480ff0477ac */ /* 0x000e240008000800 */
[----:B0-----:R-:W-:-:S09]  /*0110*/  UISETP.GE.AND UP0, UPT, UR38, UR4, UPT ;  /* 0x000000042600728c */ /* 0x001fd2000bf06270 */
[----:B------:R-:W-:Y:S05]  /*0120*/  BRA.U UP0, `(.L_x_26) ;  /* 0x00000001009c7547 */ /* 0x000fea000b800000 */
[----:B------:R-:W-:Y:S01]  /*0130*/  BSSY.RECONVERGENT B7, `(.L_x_26) ;  /* 0x0000026000077945 */ /* 0x000fe20003800200 */
[----:B------:R-:W-:-:S07]  /*0140*/  MOV R17, UR38 ;  /* 0x0000002600117c02 */ /* 0x000fce0008000f00 */
.L_x_29:
[----:B------:R-:W0:Y:S01]  /*0150*/  LDC.64 R4, c[0x0][0x390] ;  /* 0x0000e400ff047b82 */ /* 0x000e220000000a00 */
[----:B-1----:R-:W-:-:S04]  /*0160*/  IMAD R3, R2, UR41, R17 ;  /* 0x0000002902037c24 */ /* 0x002fc8000f8e0211 */
[----:B0-----:R-:W-:-:S06]  /*0170*/  IMAD.WIDE R4, R3, 0x8, R4 ;  /* 0x0000000803047825 */ /* 0x001fcc00078e0204 */
[----:B------:R-:W2:Y:S01]  /*0180*/  LDG.E.64 R4, desc[UR36][R4.64] ;  /* 0x0000002404047981 */ /* 0x000ea2000c1e1b00 */
[----:B------:R-:W-:Y:S01]  /*0190*/  IADD3 R17, PT, PT, R17, UR39, RZ ;  /* 0x0000002711117c10 */ /* 0x000fe2000fffe0ff */
[----:B------:R-:W-:Y:S03]  /*01a0*/  BSSY.RECONVERGENT B6, `(.L_x_27) ;  /* 0x000001c000067945 */ /* 0x000fe60003800200 */
[----:B------:R-:W-:-:S04]  /*01b0*/  ISETP.GE.AND P2, PT, R17, UR41, PT ;  /* 0x0000002911007c0c */ /* 0x000fc8000bf46270 */
[----:B------:R-:W-:Y:S01]  /*01c0*/  P2R R16, PR, RZ, 0x4 ;  /* 0x00000004ff107803 */ /* 0x000fe20000000000 */
[----:B--2---:R-:W0:Y:S08]  /*01d0*/  FRND.FLOOR R0, R5 ;  /* 0x0000000500007307 */ /* 0x004e300000205000 */
[----:B------:R-:W1:Y:S01]  /*01e0*/  FRND.FLOOR R3, R4 ;  /* 0x0000000400037307 */ /* 0x000e620000205000 */
[----:B0-----:R-:W-:-:S05]  /*01f0*/  FADD R0, R5, -R0 ;  /* 0x8000000005007221 */ /* 0x001fca0000000000 */
        /* <DEDUP_REMOVED lines=10> */
[----:B------:R1:W2:Y:S01]  /*02a0*/  LDC.64 R14, c[0x4][R0] ;  /* 0x01000000000e7b82 */ /* 0x0002a20000000a00 */
[----:B------:R-:W3:Y:S01]  /*02b0*/  LDCU.64 UR6, c[0x4][0x18] ;  /* 0x01000300ff0677ac */ /* 0x000ee20008000a00 */
[----:B------:R-:W-:Y:S01]  /*02c0*/  HFMA2 R13, -RZ, RZ, 0, 0 ;  /* 0x00000000ff0d7431 */ /* 0x000fe200000001ff */
[----:B------:R-:W4:Y:S01]  /*02d0*/  LDCU.64 UR8, c[0x4][0x8] ;  /* 0x01000100ff0877ac */ /* 0x000f220008000a00 */
[----:B0-----:R-:W-:Y:S02]  /*02e0*/  MOV R4, UR4 ;  /* 0x0000000400047c02 */ /* 0x001fe40008000f00 */
[----:B------:R-:W-:-:S02]  /*02f0*/  MOV R5, UR5 ;  /* 0x0000000500057c02 */ /* 0x000fc40008000f00 */
[----:B---3--:R-:W-:Y:S02]  /*0300*/  MOV R6, UR6 ;  /* 0x0000000600067c02 */ /* 0x008fe40008000f00 */
[----:B------:R-:W-:Y:S02]  /*0310*/  MOV R7, UR7 ;  /* 0x0000000700077c02 */ /* 0x000fe40008000f00 */
[----:B----4-:R-:W-:Y:S02]  /*0320*/  MOV R10, UR8 ;  /* 0x00000008000a7c02 */ /* 0x010fe40008000f00 */
[----:B-1----:R-:W-:-:S07]  /*0330*/  MOV R11, UR9 ;  /* 0x00000009000b7c02 */ /* 0x002fce0008000f00 */
[----:B------:R-:W-:-:S07]  /*0340*/  LEPC R20, `(.L_x_28) ;  /* 0x000000001014794e */ /* 0x000fce0000000000 */
[----:B--2---:R-:W-:Y:S05]  /*0350*/  CALL.ABS.NOINC R14 ;  /* 0x000000000e007343 */ /* 0x004fea0003c00000 */
.L_x_28:
[----:B------:R-:W-:Y:S05]  /*0360*/  BSYNC.RECONVERGENT B6 ;  /* 0x0000000000067941 */ /* 0x000fea0003800200 */
.L_x_27:
[----:B------:R-:W-:-:S13]  /*0370*/  ISETP.NE.AND P6, PT, R16, RZ, PT ;  /* 0x000000ff1000720c */ /* 0x000fda0003fc5270 */
[----:B------:R-:W-:Y:S05]  /*0380*/  @!P6 BRA `(.L_x_29) ;  /* 0xfffffffc0070e947 */ /* 0x000fea000383ffff */
[----:B------:R-:W-:Y:S05]  /*0390*/  BSYNC.RECONVERGENT B7 ;  /* 0x0000000000077941 */ /* 0x000fea0003800200 */
.L_x_26:
[----:B------:R-:W0:Y:S01]  /*03a0*/  LDCU UR4, c[0x0][0x398] ;  /* 0x00007300ff0477ac */ /* 0x000e220008000800 */
[----:B------:R-:W-:-:S04]  /*03b0*/  IADD3 R2, PT, PT, R2, UR40, RZ ;  /* 0x0000002802027c10 */ /* 0x000fc8000fffe0ff */
[----:B0-----:R-:W-:-:S13]  /*03c0*/  ISETP.GE.AND P0, PT, R2, UR4, PT ;  /* 0x0000000402007c0c */ /* 0x001fda000bf06270 */
[----:B------:R-:W-:Y:S05]  /*03d0*/  @!P0 BRA `(.L_x_30) ;  /* 0xfffffffc00488947 */ /* 0x000fea000383ffff */
[----:B-1----:R-:W-:Y:S05]  /*03e0*/  EXIT ;  /* 0x000000000000794d */ /* 0x002fea0003800000 */
.L_x_25:
[----:B------:R-:W0:Y:S01]  /*03f0*/  LDCU UR4, c[0x0][0x3ac] ;  /* 0x00007580ff0477ac */ /* 0x000e220008000800 */
[----:B------:R-:W1:Y:S01]  /*0400*/  LDCU UR39, c[0x0][0x378] ;  /* 0x00006f00ff2777ac */ /* 0x000e620008000800 */
[----:B------:R-:W-:Y:S01]  /*0410*/  ULOP3.LUT UR41, UR38, 0x3, URZ, 0xc0, !UPT ;  /* 0x0000000326297892 */ /* 0x000fe2000f8ec0ff */
[----:B------:R-:W2:Y:S01]  /*0420*/  LDCU UR40, c[0x0][0x360] ;  /* 0x00006c00ff2877ac */ /* 0x000ea20008000800 */
[----:B------:R-:W-:Y:S01]  /*0430*/  ULOP3.LUT UR38, UR38, 0x7ffffffc, URZ, 0xc0, !UPT ;  /* 0x7ffffffc26267892 */ /* 0x000fe2000f8ec0ff */
[----:B0-----:R-:W-:-:S04]  /*0440*/  IADD3 R0, PT, PT, R0, -UR4, RZ ;  /* 0x8000000400007c10 */ /* 0x001fc8000fffe0ff */
[----:B------:R-:W-:-:S04]  /*0450*/  LEA.HI R17, R0, R0, RZ, 0x1 ;  /* 0x0000000000117211 */ /* 0x000fc800078f08ff */
[----:B-12---:R-:W-:-:S07]  /*0460*/  SHF.R.S32.HI R17, RZ, 0x1, R17 ;  /* 0x00000001ff117819 */ /* 0x006fce0000011411 */
.L_x_46:
[----:B------:R-:W0:Y:S01]  /*0470*/  S2UR UR4, SR_CTAID.X ;  /* 0x00000000000479c3 */ /* 0x000e220000002500 */
[----:B------:R-:W0:Y:S02]  /*0480*/  LDCU UR5, c[0x0][0x3a4] ;  /* 0x00007480ff0577ac */ /* 0x000e240008000800 */
[----:B0-----:R-:W-:-:S09]  /*0490*/  UISETP.GE.AND UP0, UPT, UR4, UR5, UPT ;  /* 0x000000050400728c */ /* 0x001fd2000bf06270 */
[----:B------:R-:W-:Y:S05]  /*04a0*/  BRA.U UP0, `(.L_x_31) ;  /* 0x0000001100347547 */ /* 0x000fea000b800000 */
[----:B------:R-:W0:Y:S01]  /*04b0*/  LDCU UR5, c[0x0][0x39c] ;  /* 0x00007380ff0577ac */ /* 0x000e220008000800 */
[----:B------:R-:W-:Y:S01]  /*04c0*/  BSSY.RECONVERGENT B7, `(.L_x_31) ;  /* 0x000010b000077945 */ /* 0x000fe20003800200 */
[----:B------:R-:W-:Y:S01]  /*04d0*/  MOV R19, UR4 ;  /* 0x0000000400137c02 */ /* 0x000fe20008000f00 */
[----:B0-----:R-:W-:-:S05]  /*04e0*/  IMAD R18, R2, UR5, RZ ;  /* 0x0000000502127c24 */ /* 0x001fca000f8e02ff */
[----:B------:R-:W-:-:S07]  /*04f0*/  I2FP.F32.S32 R18, R18 ;  /* 0x0000001200127245 */ /* 0x000fce0000201400 */
.L_x_45:
[----:B------:R-:W0:Y:S01]  /*0500*/  LDC.64 R4, c[0x0][0x390] ;  /* 0x0000e400ff047b82 */ /* 0x000e220000000a00 */
[----:B------:R-:W1:Y:S02]  /*0510*/  LDCU UR4, c[0x0][0x3a4] ;  /* 0x00007480ff0477ac */ /* 0x000e640008000800 */
[----:B-1----:R-:W-:-:S04]  /*0520*/  IMAD R3, R2, UR4, R19 ;  /* 0x0000000402037c24 */ /* 0x002fc8000f8e0213 */
[----:B0-----:R-:W-:-:S06]  /*0530*/  IMAD.WIDE R4, R3, 0x8, R4 ;  /* 0x0000000803047825 */ /* 0x001fcc00078e0204 */
[----:B------:R-:W2:Y:S01]  /*0540*/  LDG.E.64 R4, desc[UR36][R4.64] ;  /* 0x0000002404047981 */ /* 0x000ea2000c1e1b00 */
[----:B------:R-:W-:Y:S01]  /*0550*/  BSSY.RECONVERGENT B6, `(.L_x_32) ;  /* 0x000001a000067945 */ /* 0x000fe20003800200 */
        /* <DEDUP_REMOVED lines=24> */
[----:B--2---:R-:W-:Y:S05]  /*06e0*/  CALL.ABS.NOINC R14 ;  /* 0x000000000e007343 */ /* 0x004fea0003c00000 */
.L_x_33:
[----:B------:R-:W-:Y:S05]  /*06f0*/  BSYNC.RECONVERGENT B6 ;  /* 0x0000000000067941 */ /* 0x000fea0003800200 */
.L_x_32:
[----:B------:R-:W0:Y:S01]  /*0700*/  S2UR UR4, SR_CTAID.Z ;  /* 0x00000000000479c3 */ /* 0x000e220000002700 */
[----:B------:R-:W0:Y:S02]  /*0710*/  LDCU UR5, c[0x0][0x3ac] ;  /* 0x00007580ff0577ac */ /* 0x000e240008000800 */
[----:B0-----:R-:W-:-:S09]  /*0720*/  UISETP.GE.AND UP0, UPT, UR4, UR5, UPT ;  /* 0x000000050400728c */ /* 0x001fd2000bf06270 */
[----:B------:R-:W-:Y:S05]  /*0730*/  BRA.U UP0, `(.L_x_34) ;  /* 0x0000000d00787547 */ /* 0x000fea000b800000 */
[----:B------:R-:W0:Y:S01]  /*0740*/  LDC.64 R4, c[0x0][0x3a0] ;  /* 0x0000e800ff047b82 */ /* 0x000e220000000a00 */
[----:B------:R-:W0:Y:S01]  /*0750*/  LDCU UR5, c[0x0][0x3a8] ;  /* 0x00007500ff0577ac */ /* 0x000e220008000800 */
[----:B------:R-:W-:Y:S01]  /*0760*/  BSSY.RECONVERGENT B0, `(.L_x_34) ;  /* 0x00000db000007945 */ /* 0x000fe20003800200 */
[----:B------:R-:W-:Y:S01]  /*0770*/  MOV R26, UR4 ;  /* 0x00000004001a7c02 */ /* 0x000fe20008000f00 */
[----:B0-----:R-:W-:Y:S01]  /*0780*/  IMAD R9, R5, UR5, RZ ;  /* 0x0000000505097c24 */ /* 0x001fe2000f8e02ff */
[----:B------:R-:W0:Y:S04]  /*0790*/  LDCU UR5, c[0x0][0x3a8] ;  /* 0x00007500ff0577ac */ /* 0x000e280008000800 */
[-C--:B------:R-:W-:Y:S02]  /*07a0*/  IABS R8, R9.reuse ;  /* 0x0000000900087213 */ /* 0x080fe40000000000 */
[----:B------:R-:W-:-:S02]  /*07b0*/  IABS R11, R9 ;  /* 0x00000009000b7213 */ /* 0x000fc40000000000 */
[----:B------:R-:W1:Y:S01]  /*07c0*/  I2F.RP R3, R8 ;  /* 0x0000000800037306 */ /* 0x000e620000209400 */
[----:B0-----:R-:W-:-:S07]  /*07d0*/  IMAD R0, R19, UR5, RZ ;  /* 0x0000000513007c24 */ /* 0x001fce000f8e02ff */
[----:B-1----:R-:W0:Y:S01]  /*07e0*/  MUFU.RCP R3, R3 ;  /* 0x0000000300037308 */ /* 0x002e220000001000 */
[----:B------:R-:W-:Y:S02]  /*07f0*/  IABS R10, R0 ;  /* 0x00000000000a7213 */ /* 0x000fe40000000000 */
[----:B------:R-:W-:Y:S01]  /*0800*/  ISETP.GE.AND P2, PT, R0, RZ, PT ;  /* 0x000000ff0000720c */ /* 0x000fe20003f46270 */
[----:B------:R-:W-:Y:S01]  /*0810*/  FMUL R0, R25, R24 ;  /* 0x0000001819007220 */ /* 0x000fe20000400000 */
[----:B0-----:R-:W-:Y:S02]  /*0820*/  IADD3 R6, PT, PT, R3, 0xffffffe, RZ ;  /* 0x0ffffffe03067810 */ /* 0x001fe40007ffe0ff */
[----:B------:R-:W-:Y:S02]  /*0830*/  IADD3 R3, PT, PT, RZ, -R11, RZ ;  /* 0x8000000bff037210 */ /* 0x000fe40007ffe0ff */
[----:B------:R0:W1:Y:S02]  /*0840*/  F2I.FTZ.U32.TRUNC.NTZ R7, R6 ;  /* 0x0000000600077305 */ /* 0x000064000021f000 */
[----:B0-----:R-:W-:-:S02]  /*0850*/  MOV R6, RZ ;  /* 0x000000ff00067202 */ /* 0x001fc40000000f00 */
[----:B-1----:R-:W-:-:S05]  /*0860*/  IADD3 R5, PT, PT, RZ, -R7, RZ ;  /* 0x80000007ff057210 */ /* 0x002fca0007ffe0ff */
[----:B------:R-:W-:-:S04]  /*0870*/  IMAD R5, R5, R8, RZ ;  /* 0x0000000805057224 */ /* 0x000fc800078e02ff */
[----:B------:R-:W-:-:S04]  /*0880*/  IMAD.HI.U32 R7, R7, R5, R6 ;  /* 0x0000000507077227 */ /* 0x000fc800078e0006 */
[----:B------:R-:W-:Y:S01]  /*0890*/  FADD R5, -R25, 1 ;  /* 0x3f80000019057421 */ /* 0x000fe20000000100 */
[----:B------:R-:W-:Y:S01]  /*08a0*/  FADD R6, -R24, 1 ;  /* 0x3f80000018067421 */ /* 0x000fe20000000100 */
[----:B------:R-:W-:-:S04]  /*08b0*/  IMAD.HI.U32 R7, R7, R10, RZ ;  /* 0x0000000a07077227 */ /* 0x000fc800078e00ff */
[-C--:B------:R-:W-:Y:S01]  /*08c0*/  FMUL R11, R5, R6.reuse ;  /* 0x00000006050b7220 */ /* 0x080fe20000400000 */
[----:B------:R-:W-:Y:S01]  /*08d0*/  FMUL R5, R24, R5 ;  /* 0x0000000518057220 */ /* 0x000fe20000400000 */
[----:B------:R-:W-:Y:S02]  /*08e0*/  IMAD R7, R7, R3, R10 ;  /* 0x0000000307077224 */ /* 0x000fe400078e020a */
[----:B------:R-:W-:-:S03]  /*08f0*/  FMUL R3, R25, R6 ;  /* 0x0000000619037220 */ /* 0x000fc60000400000 */
[----:B------:R-:W-:-:S13]  /*0900*/  ISETP.GT.U32.AND P0, PT, R8, R7, PT ;  /* 0x000000070800720c */ /* 0x000fda0003f04070 */
[----:B------:R-:W-:Y:S02]  /*0910*/  @!P0 IADD3 R7, PT, PT, R7, -R8, RZ ;  /* 0x8000000807078210 */ /* 0x000fe40007ffe0ff */
[----:B------:R-:W-:Y:S02]  /*0920*/  ISETP.NE.AND P0, PT, R9, RZ, PT ;  /* 0x000000ff0900720c */ /* 0x000fe40003f05270 */
[----:B------:R-:W-:-:S13]  /*0930*/  ISETP.GT.U32.AND P1, PT, R8, R7, PT ;  /* 0x000000070800720c */ /* 0x000fda0003f24070 */
[----:B------:R-:W-:Y:S01]  /*0940*/  @!P1 IADD3 R7, PT, PT, R7, -R8, RZ ;  /* 0x8000000807079210 */ /* 0x000fe20007ffe0ff */
[----:B------:R-:W-:-:S03]  /*0950*/  IMAD R8, R2, R9, RZ ;  /* 0x0000000902087224 */ /* 0x000fc600078e02ff */
[----:B------:R-:W-:Y:S02]  /*0960*/  @!P2 IADD3 R7, PT, PT, -R7, RZ, RZ ;  /* 0x000000ff0707a210 */ /* 0x000fe40007ffe1ff */
[----:B------:R-:W-:-:S04]  /*0970*/  @!P0 LOP3.LUT R7, RZ, R9, RZ, 0x33, !PT ;  /* 0x00000009ff078212 */ /* 0x000fc800078e33ff */
[----:B------:R-:W-:-:S07]  /*0980*/  IADD3 R6, PT, PT, R8, R7, RZ ;  /* 0x0000000708067210 */ /* 0x000fce0007ffe0ff */
.L_x_44:
[----:B------:R-:W0:Y:S01]  /*0990*/  S2R R24, SR_TID.X ;  /* 0x0000000000187919 */ /* 0x000e220000002100 */
[----:B------:R-:W1:Y:S01]  /*09a0*/  LDCU UR5, c[0x0][0x39c] ;  /* 0x00007380ff0577ac */ /* 0x000e620008000800 */
[----:B------:R-:W-:Y:S01]  /*09b0*/  I2FP.F32.S32 R8, R26 ;  /* 0x0000001a00087245 */ /* 0x000fe20000201400 */
[----:B------:R-:W-:Y:S01]  /*09c0*/  BSSY.RECONVERGENT B1, `(.L_x_35) ;  /* 0x00000b1000017945 */ /* 0x000fe20003800200 */
[----:B------:R-:W2:Y:S03]  /*09d0*/  LDCU UR4, c[0x0][0x3ac] ;  /* 0x00007580ff0477ac */ /* 0x000ea60008000800 */
[----:B------:R-:W-:Y:S01]  /*09e0*/  FADD R7, R23, R8 ;  /* 0x0000000817077221 */ /* 0x000fe20000000000 */
[----:B-1----:R-:W-:-:S04]  /*09f0*/  I2FP.F32.S32 R10, UR5 ;  /* 0x00000005000a7c45 */ /* 0x002fc80008201400 */
[----:B------:R-:W-:Y:S02]  /*0a00*/  FSETP.GE.AND P0, PT, R7, R10, PT ;  /* 0x0000000a0700720b */ /* 0x000fe40003f06000 */
[----:B--2---:R-:W-:Y:S02]  /*0a10*/  MOV R13, UR4 ;  /* 0x00000004000d7c02 */ /* 0x004fe40008000f00 */
[----:B------:R-:W-:-:S04]  /*0a20*/  FSETP.GEU.AND P0, PT, R23, -R8, !P0 ;  /* 0x800000081700720b */ /* 0x000fc8000470e000 */
[----:B0-----:R-:W-:-:S13]  /*0a30*/  ISETP.LT.AND P0, PT, R24, R13, P0 ;  /* 0x0000000d1800720c */ /* 0x001fda0000701270 */
[----:B------:R-:W-:Y:S05]  /*0a40*/  @!P0 BRA `(.L_x_36) ;  /* 0x0000000800a08947 */ /* 0x000fea0003800000 */
[----:B------:R-:W0:Y:S01]  /*0a50*/  LDCU UR4, c[0x0][0x3b0] ;  /* 0x00007600ff0477ac */ /* 0x000e220008000800 */
[----:B------:R-:W-:Y:S01]  /*0a60*/  FADD R10, R18, R7 ;  /* 0x00000007120a7221 */ /* 0x000fe20000000000 */
[----:B------:R-:W-:Y:S02]  /*0a70*/  I2FP.F32.S32 R7, R4 ;  /* 0x0000000400077245 */ /* 0x000fe40000201400 */
[----:B------:R-:W-:-:S03]  /*0a80*/  IADD3 R8, PT, PT, R26, R17, RZ ;  /* 0x000000111a087210 */ /* 0x000fc60007ffe0ff */
[----:B------:R-:W-:Y:S02]  /*0a90*/  FMUL R9, R10, R7 ;  /* 0x000000070a097220 */ /* 0x000fe40000400000 */
[----:B0-----:R-:W-:-:S07]  /*0aa0*/  IMAD R10, R8, UR4, R17 ;  /* 0x00000004080a7c24 */ /* 0x001fce000f8e0211 */
.L_x_43:
[----:B------:R-:W-:Y:S01]  /*0ab0*/  I2FP.F32.S32 R13, R24 ;  /* 0x00000018000d7245 */ /* 0x000fe20000201400 */
[----:B------:R-:W-:Y:S04]  /*0ac0*/  BSSY.RECONVERGENT B2, `(.L_x_37) ;  /* 0x000009b000027945 */ /* 0x000fe80003800200 */
[----:B------:R-:W-:-:S05]  /*0ad0*/  FADD R12, R22, R13 ;  /* 0x0000000d160c7221 */ /* 0x000fca0000000000 */
[----:B------:R-:W-:-:S04]  /*0ae0*/  FSETP.GE.AND P0, PT, R12, R7, PT ;  /* 0x000000070c00720b */ /* 0x000fc80003f06000 */
[----:B------:R-:W-:-:S13]  /*0af0*/  FSETP.LT.OR P0, PT, R22, -R13, P0 ;  /* 0x8000000d1600720b */ /* 0x000fda0000701400 */
[----:B------:R-:W-:Y:S05]  /*0b00*/  @P0 BRA `(.L_x_38) ;  /* 0x0000000800580947 */ /* 0x000fea0003800000 */
[----:B------:R-:W0:Y:S01]  /*0b10*/  LDC R27, c[0x0][0x3a8] ;  /* 0x0000ea00ff1b7b82 */ /* 0x000e220000000800 */
[----:B------:R-:W-:Y:S01]  /*0b20*/  FADD R12, R9, R12 ;  /* 0x0000000c090c7221 */ /* 0x000fe20000000000 */
[----:B------:R-:W-:Y:S01]  /*0b30*/  HFMA2 R29, -RZ, RZ, 0, 0 ;  /* 0x00000000ff1d7431 */ /* 0x000fe200000001ff */
[----:B------:R-:W-:Y:S02]  /*0b40*/  IADD3 R25, PT, PT, R10, R24, RZ ;  /* 0x000000180a197210 */ /* 0x000fe40007ffe0ff */
[----:B------:R-:W1:Y:S03]  /*0b50*/  F2I.TRUNC.NTZ R13, R12 ;  /* 0x0000000c000d7305 */ /* 0x000e66000020f100 */
[----:B------:R-:W1:Y:S08]  /*0b60*/  LDC.64 R32, c[0x0][0x380] ;  /* 0x0000e000ff207b82 */ /* 0x000e700000000a00 */
[----:B------:R-:W2:Y:S01]  /*0b70*/  LDC R31, c[0x0][0x3a0] ;  /* 0x0000e800ff1f7b82 */ /* 0x000ea20000000800 */
[----:B0-----:R-:W-:Y:S01]  /*0b80*/  ISETP.GE.U32.AND P0, PT, R27, 0x4, PT ;  /* 0x000000041b00780c */ /* 0x001fe20003f06070 */
[----:B-1----:R-:W-:-:S04]  /*0b90*/  IMAD.WIDE R32, R13, 0x8, R32 ;  /* 0x000000080d207825 */ /* 0x002fc800078e0220 */
[----:B--2---:R-:W-:-:S08]  /*0ba0*/  IMAD.WIDE R30, R31, 0x8, R32 ;  /* 0x000000081f1e7825 */ /* 0x004fd000078e0220 */
[----:B------:R-:W-:Y:S05]  /*0bb0*/  @!P0 BRA `(.L_x_39) ;  /* 0x0000000400388947 */ /* 0x000fea0003800000 */
[----:B------:R-:W0:Y:S01]  /*0bc0*/  LDCU UR4, c[0x0][0x3b0] ;  /* 0x00007600ff0477ac */ /* 0x000e220008000800 */
[----:B------:R-:W-:Y:S01]  /*0bd0*/  IADD3 R29, PT, PT, R24, R17, RZ ;  /* 0x00000011181d7210 */ /* 0x000fe20007ffe0ff */
[----:B------:R-:W-:Y:S01]  /*0be0*/  BSSY.RECONVERGENT B3, `(.L_x_40) ;  /* 0x000004a000037945 */ /* 0x000fe20003800200 */
[----:B------:R-:W-:-:S06]  /*0bf0*/  UIADD3 UR5, UPT, UPT, -UR38, URZ, URZ ;  /* 0x000000ff26057290 */ /* 0x000fcc000fffe1ff */
[----:B------:R-:W-:Y:S01]  /*0c00*/  MOV R28, UR5 ;  /* 0x00000005001c7c02 */ /* 0x000fe20008000f00 */
[----:B0-----:R-:W-:-:S04]  /*0c10*/  IMAD R12, R6, UR4, R8 ;  /* 0x00000004060c7c24 */ /* 0x001fc8000f8e0208 */
[----:B------:R-:W-:-:S07]  /*0c20*/  IMAD R29, R12, UR4, R29 ;  /* 0x000000040c1d7c24 */ /* 0x000fce000f8e021d */
.L_x_41:
[----:B------:R-:W2:Y:S04]  /*0c30*/  LDG.E R20, desc[UR36][R32.64+0x8] ;  /* 0x0000082420147981 */ /* 0x000ea8000c1e1900 */
[----:B0-----:R-:W3:Y:S04]  /*0c40*/  LDG.E R34, desc[UR36][R32.64+0xc] ;  /* 0x00000c2420227981 */ /* 0x001ee8000c1e1900 */
[----:B------:R-:W4:Y:S04]  /*0c50*/  LDG.E.64 R12, desc[UR36][R32.64] ;  /* 0x00000024200c7981 */ /* 0x000f28000c1e1b00 */
[----:B------:R-:W5:Y:S04]  /*0c60*/  LDG.E.64 R14, desc[UR36][R30.64] ;  /* 0x000000241e0e7981 */ /* 0x000f68000c1e1b00 */
[----:B------:R-:W5:Y:S04]  /*0c70*/  LDG.E R37, desc[UR36][R30.64+0x8] ;  /* 0x000008241e257981 */ /* 0x000f68000c1e1900 */
[----:B------:R-:W5:Y:S01]  /*0c80*/  LDG.E R21, desc[UR36][R30.64+0xc] ;  /* 0x00000c241e157981 */ /* 0x000f62000c1e1900 */
[C---:B--2---:R-:W-:Y:S01]  /*0c90*/  FMUL R20, R3.reuse, R20 ;  /* 0x0000001403147220 */ /* 0x044fe20000400000 */
[----:B---3--:R-:W-:-:S03]  /*0ca0*/  FMUL R34, R3, R34 ;  /* 0x0000002203227220 */ /* 0x008fc60000400000 */
[C---:B----4-:R-:W-:Y:S01]  /*0cb0*/  FFMA R12, R11.reuse, R12, R20 ;  /* 0x0000000c0b0c7223 */ /* 0x050fe20000000014 */
[----:B------:R-:W-:Y:S02]  /*0cc0*/  FFMA R20, R11, R13, R34 ;  /* 0x0000000d0b147223 */ /* 0x000fe40000000022 */
[----:B------:R-:W0:Y:S01]  /*0cd0*/  LDC.64 R34, c[0x0][0x388] ;  /* 0x0000e200ff227b82 */ /* 0x000e220000000a00 */
[C---:B-----5:R-:W-:Y:S01]  /*0ce0*/  FFMA R13, R5.reuse, R14, R12 ;  /* 0x0000000e050d7223 */ /* 0x060fe2000000000c */
[----:B------:R-:W-:-:S03]  /*0cf0*/  FFMA R12, R5, R15, R20 ;  /* 0x0000000f050c7223 */ /* 0x000fc60000000014 */
[C---:B------:R-:W-:Y:S01]  /*0d00*/  FFMA R20, R0.reuse, R37, R13 ;  /* 0x0000002500147223 */ /* 0x040fe2000000000d */
[----:B------:R-:W-:Y:S01]  /*0d10*/  FFMA R21, R0, R21, R12 ;  /* 0x0000001500157223 */ /* 0x000fe2000000000c */
[----:B0-----:R-:W-:-:S05]  /*0d20*/  IMAD.WIDE R34, R29, 0x8, R34 ;  /* 0x000000081d227825 */ /* 0x001fca00078e0222 */
[----:B------:R0:W-:Y:S04]  /*0d30*/  STG.E.64 desc[UR36][R34.64], R20 ;  /* 0x0000001422007986 */ /* 0x0001e8000c101b24 */
[----:B------:R-:W2:Y:S04]  /*0d40*/  LDG.E R14, desc[UR36][R32.64+0x8] ;  /* 0x00000824200e7981 */ /* 0x000ea8000c1e1900 */
[----:B------:R-:W0:Y:S04]  /*0d50*/  LDG.E.64 R12, desc[UR36][R32.64] ;  /* 0x00000024200c7981 */ /* 0x000e28000c1e1b00 */
[----:B------:R-:W3:Y:S04]  /*0d60*/  LDG.E R36, desc[UR36][R32.64+0xc] ;  /* 0x00000c2420247981 */ /* 0x000ee8000c1e1900 */
[----:B------:R-:W4:Y:S01]  /*0d70*/  LDG.E R37, desc[UR36][R30.64+0xc] ;  /* 0x00000c241e257981 */ /* 0x000f22000c1e1900 */
[----:B--2---:R-:W-:-:S04]  /*0d80*/  FMUL R14, R3, R14 ;  /* 0x0000000e030e7220 */ /* 0x004fc80000400000 */
[----:B0-----:R-:W-:Y:S02]  /*0d90*/  FFMA R20, R11, R12, R14 ;  /* 0x0000000c0b147223 */ /* 0x001fe4000000000e */
[----:B------:R-:W2:Y:S04]  /*0da0*/  LDG.E.64 R14, desc[UR36][R30.64] ;  /* 0x000000241e0e7981 */ /* 0x000ea8000c1e1b00 */
[----:B------:R-:W5:Y:S01]  /*0db0*/  LDG.E R12, desc[UR36][R30.64+0x8] ;  /* 0x000008241e0c7981 */ /* 0x000f62000c1e1900 */
[----:B---3--:R-:W-:-:S04]  /*0dc0*/  FMUL R36, R3, R36 ;  /* 0x0000002403247220 */ /* 0x008fc80000400000 */
[----:B------:R-:W-:Y:S01]  /*0dd0*/  FFMA R36, R11, R13, R36 ;  /* 0x0000000d0b247223 */ /* 0x000fe20000000024 */
[----:B------:R-:W-:-:S04]  /*0de0*/  IMAD.WIDE.U32 R34, R16, 0x8, R34 ;  /* 0x0000000810227825 */ /* 0x000fc800078e0022 */
[C---:B--2---:R-:W-:Y:S01]  /*0df0*/  FFMA R13, R5.reuse, R14, R20 ;  /* 0x0000000e050d7223 */ /* 0x044fe20000000014 */
[----:B------:R-:W-:-:S03]  /*0e00*/  FFMA R36, R5, R15, R36 ;  /* 0x0000000f05247223 */ /* 0x000fc60000000024 */
[C---:B-----5:R-:W-:Y:S01]  /*0e10*/  FFMA R20, R0.reuse, R12, R13 ;  /* 0x0000000c00147223 */ /* 0x060fe2000000000d */
[----:B----4-:R-:W-:-:S05]  /*0e20*/  FFMA R21, R0, R37, R36 ;  /* 0x0000002500157223 */ /* 0x010fca0000000024 */
        /* <DEDUP_REMOVED lines=27> */
[----:B------:R-:W-:Y:S01]  /*0fe0*/  IMAD.WIDE.U32 R34, R16, 0x8, R34 ;  /* 0x0000000810227825 */ /* 0x000fe200078e0022 */
[----:B------:R-:W-:-:S04]  /*0ff0*/  IADD3 R28, PT, PT, R28, 0x4, RZ ;  /* 0x000000041c1c7810 */ /* 0x000fc80007ffe0ff */
[----:B------:R-:W-:Y:S02]  /*1000*/  ISETP.NE.AND P0, PT, R28, RZ, PT ;  /* 0x000000ff1c00720c */ /* 0x000fe40003f05270 */
[----:B------:R-:W-:Y:S01]  /*1010*/  LEA R29, R16, R29, 0x2 ;  /* 0x0000001d101d7211 */ /* 0x000fe200078e10ff */
[C---:B--2---:R-:W-:Y:S01]  /*1020*/  FFMA R13, R5.reuse, R14, R20 ;  /* 0x0000000e050d7223 */ /* 0x044fe20000000014 */
[----:B------:R-:W-:-:S03]  /*1030*/  FFMA R36, R5, R15, R36 ;  /* 0x0000000f05247223 */ /* 0x000fc60000000024 */
[C---:B-----5:R-:W-:Y:S01]  /*1040*/  FFMA R12, R0.reuse, R12, R13 ;  /* 0x0000000c000c7223 */ /* 0x060fe2000000000d */
[----:B----4-:R-:W-:-:S05]  /*1050*/  FFMA R13, R0, R37, R36 ;  /* 0x00000025000d7223 */ /* 0x010fca0000000024 */
[----:B------:R0:W-:Y:S01]  /*1060*/  STG.E.64 desc[UR36][R34.64], R12 ;  /* 0x0000000c22007986 */ /* 0x0001e2000c101b24 */
[----:B------:R-:W-:Y:S05]  /*1070*/  @P0 BRA `(.L_x_41) ;  /* 0xfffffff800ec0947 */ /* 0x000fea000383ffff */
[----:B------:R-:W-:Y:S05]  /*1080*/  BSYNC.RECONVERGENT B3 ;  /* 0x0000000000037941 */ /* 0x000fea0003800200 */
.L_x_40:
[----:B------:R-:W-:-:S07]  /*1090*/  MOV R29, UR38 ;  /* 0x00000026001d7c02 */ /* 0x000fce0008000f00 */
.L_x_39:
[----:B------:R-:W-:-:S09]  /*10a0*/  UISETP.NE.AND UP0, UPT, UR41, URZ, UPT ;  /* 0x000000ff2900728c */ /* 0x000fd2000bf05270 */
[----:B------:R-:W-:Y:S05]  /*10b0*/  BRA.U !UP0, `(.L_x_38) ;  /* 0x0000000108ec7547 */ /* 0x000fea000b800000 */
[----:B------:R-:W-:Y:S01]  /*10c0*/  UISETP.NE.AND UP0, UPT, UR41, 0x1, UPT ;  /* 0x000000012900788c */ /* 0x000fe2000bf05270 */
[----:B------:R-:W-:-:S08]  /*10d0*/  LOP3.LUT P0, RZ, R27, 0x1, RZ, 0xc0, !PT ;  /* 0x000000011bff7812 */ /* 0x000fd0000780c0ff */
[----:B------:R-:W-:Y:S05]  /*10e0*/  BRA.U !UP0, `(.L_x_42) ;  /* 0x0000000108907547 */ /* 0x000fea000b800000 */
[----:B------:R-:W2:Y:S01]  /*10f0*/  LDG.E R20, desc[UR36][R32.64+0x8] ;  /* 0x0000082420147981 */ /* 0x000ea2000c1e1900 */
[----:B0-----:R-:W0:Y:S03]  /*1100*/  LDC.64 R34, c[0x0][0x388] ;  /* 0x0000e200ff227b82 */ /* 0x001e260000000a00 */
[----:B------:R-:W3:Y:S04]  /*1110*/  LDG.E.64 R12, desc[UR36][R32.64] ;  /* 0x00000024200c7981 */ /* 0x000ee8000c1e1b00 */
[----:B------:R-:W4:Y:S04]  /*1120*/  LDG.E R28, desc[UR36][R32.64+0xc] ;  /* 0x00000c24201c7981 */ /* 0x000f28000c1e1900 */
[----:B------:R-:W5:Y:S04]  /*1130*/  LDG.E.64 R14, desc[UR36][R30.64] ;  /* 0x000000241e0e7981 */ /* 0x000f68000c1e1b00 */
[----:B------:R-:W5:Y:S04]  /*1140*/  LDG.E R27, desc[UR36][R30.64+0x8] ;  /* 0x000008241e1b7981 */ /* 0x000f68000c1e1900 */
[----:B------:R-:W5:Y:S01]  /*1150*/  LDG.E R21, desc[UR36][R30.64+0xc] ;  /* 0x00000c241e157981 */ /* 0x000f62000c1e1900 */
[----:B--2---:R-:W-:-:S04]  /*1160*/  FMUL R20, R3, R20 ;  /* 0x0000001403147220 */ /* 0x004fc80000400000 */
[----:B---3--:R-:W-:Y:S01]  /*1170*/  FFMA R12, R11, R12, R20 ;  /* 0x0000000c0b0c7223 */ /* 0x008fe20000000014 */
[----:B----4-:R-:W-:-:S03]  /*1180*/  FMUL R28, R3, R28 ;  /* 0x0000001c031c7220 */ /* 0x010fc60000400000 */
[----:B-----5:R-:W-:Y:S01]  /*1190*/  FFMA R37, R5, R14, R12 ;  /* 0x0000000e05257223 */ /* 0x020fe2000000000c */
[----:B------:R-:W-:Y:S01]  /*11a0*/  IADD3 R12, PT, PT, R6, R29, RZ ;  /* 0x0000001d060c7210 */ /* 0x000fe20007ffe0ff */
[----:B------:R-:W-:Y:S02]  /*11b0*/  FFMA R28, R11, R13, R28 ;  /* 0x0000000d0b1c7223 */ /* 0x000fe4000000001c */
[----:B------:R-:W-:Y:S02]  /*11c0*/  FFMA R20, R0, R27, R37 ;  /* 0x0000001b00147223 */ /* 0x000fe40000000025 */
[----:B------:R-:W-:Y:S01]  /*11d0*/  FFMA R28, R5, R15, R28 ;  /* 0x0000000f051c7223 */ /* 0x000fe2000000001c */
[----:B------:R-:W-:-:S03]  /*11e0*/  IMAD R13, R16, R12, R25 ;  /* 0x0000000c100d7224 */ /* 0x000fc600078e0219 */
[----:B------:R-:W-:Y:S01]  /*11f0*/  FFMA R21, R0, R21, R28 ;  /* 0x0000001500157223 */ /* 0x000fe2000000001c */
[----:B0-----:R-:W-:-:S05]  /*1200*/  IMAD.WIDE R34, R13, 0x8, R34 ;  /* 0x000000080d227825 */ /* 0x001fca00078e0222 */
[----:B------:R0:W-:Y:S04]  /*1210*/  STG.E.64 desc[UR36][R34.64], R20 ;  /* 0x0000001422007986 */ /* 0x0001e8000c101b24 */
[----:B------:R-:W2:Y:S04]  /*1220*/  LDG.E R14, desc[UR36][R32.64+0x8] ;  /* 0x00000824200e7981 */ /* 0x000ea8000c1e1900 */
[----:B------:R-:W3:Y:S04]  /*1230*/  LDG.E R36, desc[UR36][R32.64+0xc] ;  /* 0x00000c2420247981 */ /* 0x000ee8000c1e1900 */
[----:B------:R-:W4:Y:S04]  /*1240*/  LDG.E.64 R12, desc[UR36][R32.64] ;  /* 0x00000024200c7981 */ /* 0x000f28000c1e1b00 */
[----:B------:R-:W5:Y:S04]  /*1250*/  LDG.E R37, desc[UR36][R30.64+0x8] ;  /* 0x000008241e257981 */ /* 0x000f68000c1e1900 */
[----:B------:R-:W5:Y:S01]  /*1260*/  LDG.E R27, desc[UR36][R30.64+0xc] ;  /* 0x00000c241e1b7981 */ /* 0x000f62000c1e1900 */
[----:B--2---:R-:W-:-:S03]  /*1270*/  FMUL R28, R3, R14 ;  /* 0x0000000e031c7220 */ /* 0x004fc60000400000 */
[----:B------:R-:W2:Y:S01]  /*1280*/  LDG.E.64 R14, desc[UR36][R30.64] ;  /* 0x000000241e0e7981 */ /* 0x000ea2000c1e1b00 */
[----:B---3--:R-:W-:Y:S01]  /*1290*/  FMUL R36, R3, R36 ;  /* 0x0000002403247220 */ /* 0x008fe20000400000 */
[----:B----4-:R-:W-:-:S03]  /*12a0*/  FFMA R12, R11, R12, R28 ;  /* 0x0000000c0b0c7223 */ /* 0x010fc6000000001c */
[----:B------:R-:W-:Y:S01]  /*12b0*/  FFMA R36, R11, R13, R36 ;  /* 0x0000000d0b247223 */ /* 0x000fe20000000024 */
[----:B0-----:R-:W-:Y:S01]  /*12c0*/  IMAD.WIDE.U32 R34, R16, 0x8, R34 ;  /* 0x0000000810227825 */ /* 0x001fe200078e0022 */
[----:B------:R-:W-:-:S03]  /*12d0*/  IADD3 R29, PT, PT, R29, 0x2, RZ ;  /* 0x000000021d1d7810 */ /* 0x000fc60007ffe0ff */
[C---:B--2---:R-:W-:Y:S01]  /*12e0*/  FFMA R13, R5.reuse, R14, R12 ;  /* 0x0000000e050d7223 */ /* 0x044fe2000000000c */
[----:B------:R-:W-:-:S03]  /*12f0*/  FFMA R36, R5, R15, R36 ;  /* 0x0000000f05247223 */ /* 0x000fc60000000024 */
[C---:B-----5:R-:W-:Y:S01]  /*1300*/  FFMA R12, R0.reuse, R37, R13 ;  /* 0x00000025000c7223 */ /* 0x060fe2000000000d */
[----:B------:R-:W-:-:S05]  /*1310*/  FFMA R13, R0, R27, R36 ;  /* 0x0000001b000d7223 */ /* 0x000fca0000000024 */
[----:B------:R1:W-:Y:S02]  /*1320*/  STG.E.64 desc[UR36][R34.64], R12 ;  /* 0x0000000c22007986 */ /* 0x0003e4000c101b24 */
.L_x_42:
[----:B------:R-:W-:Y:S05]  /*1330*/  @!P0 BRA `(.L_x_38) ;  /* 0x00000000004c8947 */ /* 0x000fea0003800000 */
[----:B------:R-:W2:Y:S01]  /*1340*/  LDG.E R28, desc[UR36][R32.64+0x8] ;  /* 0x00000824201c7981 */ /* 0x000ea2000c1e1900 */
[----:B------:R-:W3:Y:S03]  /*1350*/  LDC.64 R20, c[0x0][0x388] ;  /* 0x0000e200ff147b82 */ /* 0x000ee60000000a00 */
[----:B01----:R-:W4:Y:S04]  /*1360*/  LDG.E R34, desc[UR36][R32.64+0xc] ;  /* 0x00000c2420227981 */ /* 0x003f28000c1e1900 */
[----:B------:R-:W5:Y:S04]  /*1370*/  LDG.E.64 R12, desc[UR36][R32.64] ;  /* 0x00000024200c7981 */ /* 0x000f68000c1e1b00 */
[----:B------:R-:W5:Y:S04]  /*1380*/  LDG.E.64 R14, desc[UR36][R30.64] ;  /* 0x000000241e0e7981 */ /* 0x000f68000c1e1b00 */
[----:B------:R-:W5:Y:S04]  /*1390*/  LDG.E R27, desc[UR36][R30.64+0x8] ;  /* 0x000008241e1b7981 */ /* 0x000f68000c1e1900 */
[----:B------:R-:W5:Y:S01]  /*13a0*/  LDG.E R35, desc[UR36][R30.64+0xc] ;  /* 0x00000c241e237981 */ /* 0x000f62000c1e1900 */
[----:B------:R-:W-:-:S05]  /*13b0*/  IADD3 R29, PT, PT, R6, R29, RZ ;  /* 0x0000001d061d7210 */ /* 0x000fca0007ffe0ff */
[----:B------:R-:W-:-:S04]  /*13c0*/  IMAD R29, R16, R29, R25 ;  /* 0x0000001d101d7224 */ /* 0x000fc800078e0219 */
[----:B---3--:R-:W-:-:S04]  /*13d0*/  IMAD.WIDE R20, R29, 0x8, R20 ;  /* 0x000000081d147825 */ /* 0x008fc800078e0214 */
[C---:B--2---:R-:W-:Y:S01]  /*13e0*/  FMUL R28, R3.reuse, R28 ;  /* 0x0000001c031c7220 */ /* 0x044fe20000400000 */
[----:B----4-:R-:W-:-:S03]  /*13f0*/  FMUL R34, R3, R34 ;  /* 0x0000002203227220 */ /* 0x010fc60000400000 */
[C---:B-----5:R-:W-:Y:S01]  /*1400*/  FFMA R12, R11.reuse, R12, R28 ;  /* 0x0000000c0b0c7223 */ /* 0x060fe2000000001c */
[----:B------:R-:W-:-:S03]  /*1410*/  FFMA R34, R11, R13, R34 ;  /* 0x0000000d0b227223 */ /* 0x000fc60000000022 */
[C---:B------:R-:W-:Y:S01]  /*1420*/  FFMA R13, R5.reuse, R14, R12 ;  /* 0x0000000e050d7223 */ /* 0x040fe2000000000c */
[----:B------:R-:W-:-:S03]  /*1430*/  FFMA R34, R5, R15, R34 ;  /* 0x0000000f05227223 */ /* 0x000fc60000000022 */
[C---:B------:R-:W-:Y:S01]  /*1440*/  FFMA R12, R0.reuse, R27, R13 ;  /* 0x0000001b000c7223 */ /* 0x040fe2000000000d */
[----:B------:R-:W-:-:S05]  /*1450*/  FFMA R13, R0, R35, R34 ;  /* 0x00000023000d7223 */ /* 0x000fca0000000022 */
[----:B------:R2:W-:Y:S02]  /*1460*/  STG.E.64 desc[UR36][R20.64], R12 ;  /* 0x0000000c14007986 */ /* 0x0005e4000c101b24 */
.L_x_38:
[----:B------:R-:W-:Y:S05]  /*1470*/  BSYNC.RECONVERGENT B2 ;  /* 0x0000000000027941 */ /* 0x000fea0003800200 */
.L_x_37:
[----:B------:R-:W0:Y:S01]  /*1480*/  LDCU UR4, c[0x0][0x3ac] ;  /* 0x00007580ff0477ac */ /* 0x000e220008000800 */
[----:B------:R-:W-:Y:S02]  /*1490*/  IADD3 R24, PT, PT, R24, UR40, RZ ;  /* 0x0000002818187c10 */ /* 0x000fe4000fffe0ff */
[----:B012---:R-:W-:-:S04]  /*14a0*/  MOV R13, UR4 ;  /* 0x00000004000d7c02 */ /* 0x007fc80008000f00 */
[----:B------:R-:W-:-:S13]  /*14b0*/  ISETP.GE.AND P0, PT, R24, R13, PT ;  /* 0x0000000d1800720c */ /* 0x000fda0003f06270 */
[----:B------:R-:W-:Y:S05]  /*14c0*/  @!P0 BRA `(.L_x_43) ;  /* 0xfffffff400788947 */ /* 0x000fea000383ffff */
.L_x_36:
[----:B------:R-:W-:Y:S05]  /*14d0*/  BSYNC.RECONVERGENT B1 ;  /* 0x0000000000017941 */ /* 0x000fea0003800200 */
.L_x_35:
[----:B------:R-:W-:-:S04]  /*14e0*/  IADD3 R26, PT, PT, R26, UR39, RZ ;  /* 0x000000271a1a7c10 */ /* 0x000fc8000fffe0ff */
[----:B------:R-:W-:-:S13]  /*14f0*/  ISETP.GE.AND P0, PT, R26, R13, PT ;  /* 0x0000000d1a00720c */ /* 0x000fda0003f06270 */
[----:B------:R-:W-:Y:S05]  /*1500*/  @!P0 BRA `(.L_x_44) ;  /* 0xfffffff400208947 */ /* 0x000fea000383ffff */
[----:B------:R-:W-:Y:S05]  /*1510*/  BSYNC.RECONVERGENT B0 ;  /* 0x0000000000007941 */ /* 0x000fea0003800200 */
.L_x_34:
[----:B------:R-:W0:Y:S01]  /*1520*/  LDCU UR4, c[0x0][0x370] ;  /* 0x00006e00ff0477ac */ /* 0x000e220008000800 */
[----:B------:R-:W1:Y:S01]  /*1530*/  LDCU UR5, c[0x0][0x3a4] ;  /* 0x00007480ff0577ac */ /* 0x000e620008000800 */
[----:B0-----:R-:W-:-:S04]  /*1540*/  IADD3 R19, PT, PT, R19, UR4, RZ ;  /* 0x0000000413137c10 */ /* 0x001fc8000fffe0ff */
[----:B-1----:R-:W-:-:S13]  /*1550*/  ISETP.GE.AND P0, PT, R19, UR5, PT ;  /* 0x0000000513007c0c */ /* 0x002fda000bf06270 */
[----:B------:R-:W-:Y:S05]  /*1560*/  @!P0 BRA `(.L_x_45) ;  /* 0xffffffec00e48947 */ /* 0x000fea000383ffff */
[----:B------:R-:W-:Y:S05]  /*1570*/  BSYNC.RECONVERGENT B7 ;  /* 0x0000000000077941 */ /* 0x000fea0003800200 */
.L_x_31:
[----:B------:R-:W0:Y:S01]  /*1580*/  LDCU UR4, c[0x0][0x374] ;  /* 0x00006e80ff0477ac */ /* 0x000e220008000800 */
[----:B------:R-:W1:Y:S01]  /*1590*/  LDCU UR5, c[0x0][0x398] ;  /* 0x00007300ff0577ac */ /* 0x000e620008000800 */
[----:B0-----:R-:W-:-:S04]  /*15a0*/  IADD3 R2, PT, PT, R2, UR4, RZ ;  /* 0x0000000402027c10 */ /* 0x001fc8000fffe0ff */
[----:B-1----:R-:W-:-:S13]  /*15b0*/  ISETP.GE.AND P0, PT, R2, UR5, PT ;  /* 0x0000000502007c0c */ /* 0x002fda000bf06270 */
[----:B------:R-:W-:Y:S05]  /*15c0*/  @!P0 BRA `(.L_x_46) ;  /* 0xffffffec00a88947 */ /* 0x000fea000383ffff */
[----:B------:R-:W-:Y:S05]  /*15d0*/  EXIT ;  /* 0x000000000000794d */ /* 0x000fea0003800000 */
.L_x_47:
        /* <DEDUP_REMOVED lines=10> */
.L_x_49:


//--------------------- .nv.global.init           --------------------------
	.section	.nv.global.init,"aw",@progbits
.nv.global.init:
	.type		$str$1,@object
	.size		$str$1,($str - $str$1)
$str$1:
        /*0000*/ 	.byte	0x2f, 0x74, 0x6d, 0x70, 0x2f, 0x73, 0x61, 0x73, 0x73, 0x5f, 0x63, 0x75, 0x5f, 0x36, 0x70, 0x31
        /*0010*/ 	.byte	0x67, 0x78, 0x6e, 0x76, 0x68, 0x2f, 0x6b, 0x2e, 0x63, 0x75, 0x00
	.type		$str,@object
	.size		$str,(__unnamed_1 - $str)
$str:
        /*001b*/ 	.byte	0x31, 0x2e, 0x30, 0x66, 0x20, 0x3e, 0x3d, 0x20, 0x73, 0x78, 0x66, 0x20, 0x26, 0x26, 0x20, 0x73
        /*002b*/ 	.byte	0x78, 0x66, 0x20, 0x3e, 0x3d, 0x20, 0x30, 0x2e, 0x30, 0x66, 0x20, 0x26, 0x26, 0x20, 0x31, 0x2e
        /*003b*/ 	.byte	0x30, 0x66, 0x20, 0x3e, 0x3d, 0x20, 0x73, 0x79, 0x66, 0x20, 0x26, 0x26, 0x20, 0x73, 0x79, 0x66
        /*004b*/ 	.byte	0x20, 0x3e, 0x3d, 0x20, 0x30, 0x2e, 0x30, 0x66, 0x00
	.type		__unnamed_1,@object
	.size		__unnamed_1,(.L_0 - __unnamed_1)
__unnamed_1:
        /*0054*/ 	.byte	0x76, 0x6f, 0x69, 0x64, 0x20, 0x5f, 0x6c, 0x6f, 0x6f, 0x70, 0x5f, 0x6f, 0x76, 0x65, 0x72, 0x5f
        /* <DEDUP_REMOVED lines=9> */
.L_0:


//--------------------- .nv.shared.reserved.0     --------------------------
	.section	.nv.shared.reserved.0,"aw",@nobits
	.weak		__nv_reservedSMEM_offset_0_alias
	.size		__nv_reservedSMEM_offset_0_alias, 0, 64
	.other		__nv_reservedSMEM_offset_0_alias,@"STO_CUDA_RESERVED_SHARED STV_DEFAULT"
__nv_reservedSMEM_offset_0_alias:
	.zero		0
	.zero		64


//--------------------- .nv.constant0.adj_patch   --------------------------
	.section	.nv.constant0.adj_patch,"a",@progbits
	.sectionflags	@""
	.align	4
.nv.constant0.adj_patch:
	.zero		952


//--------------------- .nv.constant0.fwd_patch   --------------------------
	.section	.nv.constant0.fwd_patch,"a",@progbits
	.sectionflags	@""
	.align	4
.nv.constant0.fwd_patch:
	.zero		948


//--------------------- SYMBOLS --------------------------

	.type		.nv.reservedSmem.offset0,@object
	.size		.nv.reservedSmem.offset0,0x4
	.type		__assertfail,@function
